def matmul_kernel(
    a_ptr,
    b_ptr,
    c_ptr,
    M,
    N,
    K,
    stride_am,
    stride_ak,
    stride_bk,
    stride_bn,
    stride_cm,
    stride_cn,
    BLOCK_M: tl.constexpr,
    BLOCK_N: tl.constexpr,
    BLOCK_K: tl.constexpr,
    GROUP_M: tl.constexpr,
):
    pid = tl.program_id(axis=0)
    num_pid_m = tl.cdiv(M, BLOCK_M)
    num_pid_n = tl.cdiv(N, BLOCK_N)
    num_pid_in_group = GROUP_M * num_pid_n
    group_id = pid // num_pid_in_group
    first_pid_m = group_id * GROUP_M
    group_size_m = min(num_pid_m - first_pid_m, GROUP_M)
    pid_m = first_pid_m + ((pid % num_pid_in_group) % group_size_m)
    pid_n = (pid % num_pid_in_group) // group_size_m

    offs_am = (pid_m * BLOCK_M + tl.arange(0, BLOCK_M)) % M
    offs_bn = (pid_n * BLOCK_N + tl.arange(0, BLOCK_N)) % N
    offs_k = tl.arange(0, BLOCK_K)
    a_ptrs = a_ptr + offs_am[:, None] * stride_am + offs_k[None, :] * stride_ak
    b_ptrs = b_ptr + offs_k[:, None] * stride_bk + offs_bn[None, :] * stride_bn

    acc = tl.zeros((BLOCK_M, BLOCK_N), dtype=tl.float32)
    for kk in range(0, tl.cdiv(K, BLOCK_K)):
        a = tl.load(a_ptrs, mask=offs_k[None, :] < K - kk * BLOCK_K, other=0.0)
        b = tl.load(b_ptrs, mask=offs_k[:, None] < K - kk * BLOCK_K, other=0.0)
        acc = tl.dot(a, b, acc)
        a_ptrs += BLOCK_K * stride_ak
        b_ptrs += BLOCK_K * stride_bk

    c = acc.to(c_ptr.dtype.element_ty)
    offs_cm = pid_m * BLOCK_M + tl.arange(0, BLOCK_M)
    offs_cn = pid_n * BLOCK_N + tl.arange(0, BLOCK_N)
    c_ptrs = c_ptr + offs_cm[:, None] * stride_cm + offs_cn[None, :] * stride_cn
    mask = (offs_cm[:, None] < M) & (offs_cn[None, :] < N)
    tl.store(c_ptrs, c, mask=mask)

# config = {"BLOCK_K": 32, "BLOCK_M": 128, "BLOCK_N": 64, "GROUP_M": 8, "arch": "sm_90", "dtype": "fp32", "num_ctas": 1, "num_stages": 6, "num_warps": 4}
# arch = sm_90


// ===== COMPILED SASS (sm_90a) =====

	.target	sm_90a

	.elftype	@"ET_EXEC"


//--------------------- .note.nv.tkinfo           --------------------------
	.section	.note.nv.tkinfo,"",@"SHT_NOTE"
	.sectionflags	@"SHF_NOTE_NV_TKINFO"
	.tkinfo
        /*0018*/ 	.word	0x00000002
        /*0030*/ 	.string	""
        /*0030*/ 	.string	"ptxas"
        /*0030*/ 	.string	"Cuda compilation tools, release 13.0, V13.0.88"
        /*0030*/ 	.string	"Build cuda_13.0.r13.0/compiler.36424714_0"
        /*0030*/ 	.string	"-v  -suppress-debug-info  -lineinfo  -arch sm_90a "



//--------------------- .note.nv.cuinfo           --------------------------
	.section	.note.nv.cuinfo,"",@"SHT_NOTE"
	.sectionflags	@"SHF_NOTE_NV_CUINFO"
        /*0018*/ 	.short	0x0002
        /*001a*/ 	.short	0x005a
        /*001c*/ 	.short	0x0082
	.zero		2


//--------------------- .nv.info                  --------------------------
	.section	.nv.info,"",@"SHT_CUDA_INFO"
	.align	4


	//----- nvinfo : EIATTR_REGCOUNT
	.align		4
        /*0000*/ 	.byte	0x04, 0x2f
        /*0002*/ 	.short	(.L_1 - .L_0)
	.align		4
.L_0:
        /*0004*/ 	.word	index@(matmul_kernel)
        /*0008*/ 	.word	0x000000ff


	//----- nvinfo : EIATTR_FRAME_SIZE
	.align		4
.L_1:
        /*000c*/ 	.byte	0x04, 0x11
        /*000e*/ 	.short	(.L_3 - .L_2)
	.align		4
.L_2:
        /*0010*/ 	.word	index@(matmul_kernel)
        /*0014*/ 	.word	0x00000000


	//----- nvinfo : EIATTR_MIN_STACK_SIZE
	.align		4
.L_3:
        /*0018*/ 	.byte	0x04, 0x12
        /*001a*/ 	.short	(.L_5 - .L_4)
	.align		4
.L_4:
        /*001c*/ 	.word	index@(matmul_kernel)
        /*0020*/ 	.word	0x00000000
.L_5:


//--------------------- .nv.compat                --------------------------
	.section	.nv.compat,"",@"SHT_CUDA_COMPAT_INFO"
	.align	4
        /*0000*/ 	.byte	0x02, 0x09, 0x01, 0x00, 0x02, 0x02, 0x04, 0x00, 0x02, 0x05, 0x05, 0x00, 0x03, 0x07, 0x01, 0x01
        /*0010*/ 	.byte	0x02, 0x03, 0x00, 0x00, 0x02, 0x06, 0x01, 0x00, 0x04, 0x0b, 0x08, 0x00, 0x00, 0x00, 0x00, 0x00
        /*0020*/ 	.byte	0x00, 0x00, 0x00, 0x00


//--------------------- .nv.info.matmul_kernel    --------------------------
	.section	.nv.info.matmul_kernel,"",@"SHT_CUDA_INFO"
	.sectionflags	@""
	.align	4


	//----- nvinfo : EIATTR_CUDA_API_VERSION
	.align		4
        /*0000*/ 	.byte	0x04, 0x37
        /*0002*/ 	.short	(.L_7 - .L_6)
.L_6:
        /*0004*/ 	.word	0x00000082


	//----- nvinfo : EIATTR_KPARAM_INFO
	.align		4
.L_7:
        /*0008*/ 	.byte	0x04, 0x17
        /*000a*/ 	.short	(.L_9 - .L_8)
.L_8:
        /*000c*/ 	.word	0x00000000
        /*0010*/ 	.short	0x000d
        /*0012*/ 	.short	0x0048
        /*0014*/ 	.byte	0x00, 0xf4, 0x21, 0x00


	//----- nvinfo : EIATTR_KPARAM_INFO
	.align		4
.L_9:
        /*0018*/ 	.byte	0x04, 0x17
        /*001a*/ 	.short	(.L_11 - .L_10)
.L_10:
        /*001c*/ 	.word	0x00000000
        /*0020*/ 	.short	0x000c
        /*0022*/ 	.short	0x0040
        /*0024*/ 	.byte	0x00, 0xf4, 0x21, 0x00


	//----- nvinfo : EIATTR_KPARAM_INFO
	.align		4
.L_11:
        /*0028*/ 	.byte	0x04, 0x17
        /*002a*/ 	.short	(.L_13 - .L_12)
.L_12:
        /*002c*/ 	.word	0x00000000
        /*0030*/ 	.short	0x000b
        /*0032*/ 	.short	0x0038
        /*0034*/ 	.byte	0x00, 0xf0, 0x11, 0x00


	//----- nvinfo : EIATTR_KPARAM_INFO
	.align		4
.L_13:
        /*0038*/ 	.byte	0x04, 0x17
        /*003a*/ 	.short	(.L_15 - .L_14)
.L_14:
        /*003c*/ 	.word	0x00000000
        /*0040*/ 	.short	0x000a
        /*0042*/ 	.short	0x0034
        /*0044*/ 	.byte	0x00, 0xf0, 0x11, 0x00


	//----- nvinfo : EIATTR_KPARAM_INFO
	.align		4
.L_15:
        /*0048*/ 	.byte	0x04, 0x17
        /*004a*/ 	.short	(.L_17 - .L_16)
.L_16:
        /*004c*/ 	.word	0x00000000
        /*0050*/ 	.short	0x0009
        /*0052*/ 	.short	0x0030
        /*0054*/ 	.byte	0x00, 0xf0, 0x11, 0x00


	//----- nvinfo : EIATTR_KPARAM_INFO
	.align		4
.L_17:
        /*0058*/ 	.byte	0x04, 0x17
        /*005a*/ 	.short	(.L_19 - .L_18)
.L_18:
        /*005c*/ 	.word	0x00000000
        /*0060*/ 	.short	0x0008
        /*0062*/ 	.short	0x002c
        /*0064*/ 	.byte	0x00, 0xf0, 0x11, 0x00


	//----- nvinfo : EIATTR_KPARAM_INFO
	.align		4
.L_19:
        /*0068*/ 	.byte	0x04, 0x17
        /*006a*/ 	.short	(.L_21 - .L_20)
.L_20:
        /*006c*/ 	.word	0x00000000
        /*0070*/ 	.short	0x0007
        /*0072*/ 	.short	0x0028
        /*0074*/ 	.byte	0x00, 0xf0, 0x11, 0x00


	//----- nvinfo : EIATTR_KPARAM_INFO
	.align		4
.L_21:
        /*0078*/ 	.byte	0x04, 0x17
        /*007a*/ 	.short	(.L_23 - .L_22)
.L_22:
        /*007c*/ 	.word	0x00000000
        /*0080*/ 	.short	0x0006
        /*0082*/ 	.short	0x0024
        /*0084*/ 	.byte	0x00, 0xf0, 0x11, 0x00


	//----- nvinfo : EIATTR_KPARAM_INFO
	.align		4
.L_23:
        /*0088*/ 	.byte	0x04, 0x17
        /*008a*/ 	.short	(.L_25 - .L_24)
.L_24:
        /*008c*/ 	.word	0x00000000
        /*0090*/ 	.short	0x0005
        /*0092*/ 	.short	0x0020
        /*0094*/ 	.byte	0x00, 0xf0, 0x11, 0x00


	//----- nvinfo : EIATTR_KPARAM_INFO
	.align		4
.L_25:
        /*0098*/ 	.byte	0x04, 0x17
        /*009a*/ 	.short	(.L_27 - .L_26)
.L_26:
        /*009c*/ 	.word	0x00000000
        /*00a0*/ 	.short	0x0004
        /*00a2*/ 	.short	0x001c
        /*00a4*/ 	.byte	0x00, 0xf0, 0x11, 0x00


	//----- nvinfo : EIATTR_KPARAM_INFO
	.align		4
.L_27:
        /*00a8*/ 	.byte	0x04, 0x17
        /*00aa*/ 	.short	(.L_29 - .L_28)
.L_28:
        /*00ac*/ 	.word	0x00000000
        /*00b0*/ 	.short	0x0003
        /*00b2*/ 	.short	0x0018
        /*00b4*/ 	.byte	0x00, 0xf0, 0x11, 0x00


	//----- nvinfo : EIATTR_KPARAM_INFO
	.align		4
.L_29:
        /*00b8*/ 	.byte	0x04, 0x17
        /*00ba*/ 	.short	(.L_31 - .L_30)
.L_30:
        /*00bc*/ 	.word	0x00000000
        /*00c0*/ 	.short	0x0002
        /*00c2*/ 	.short	0x0010
        /*00c4*/ 	.byte	0x00, 0xf4, 0x21, 0x00


	//----- nvinfo : EIATTR_KPARAM_INFO
	.align		4
.L_31:
        /*00c8*/ 	.byte	0x04, 0x17
        /*00ca*/ 	.short	(.L_33 - .L_32)
.L_32:
        /*00cc*/ 	.word	0x00000000
        /*00d0*/ 	.short	0x0001
        /*00d2*/ 	.short	0x0008
        /*00d4*/ 	.byte	0x00, 0xf4, 0x21, 0x00


	//----- nvinfo : EIATTR_KPARAM_INFO
	.align		4
.L_33:
        /*00d8*/ 	.byte	0x04, 0x17
        /*00da*/ 	.short	(.L_35 - .L_34)
.L_34:
        /*00dc*/ 	.word	0x00000000
        /*00e0*/ 	.short	0x0000
        /*00e2*/ 	.short	0x0000
        /*00e4*/ 	.byte	0x00, 0xf4, 0x21, 0x00


	//----- nvinfo : EIATTR_SPARSE_MMA_MASK
	.align		4
.L_35:
        /*00e8*/ 	.byte	0x03, 0x50
        /*00ea*/ 	.short	0x0000


	//----- nvinfo : EIATTR_MAXREG_COUNT
	.align		4
        /*00ec*/ 	.byte	0x03, 0x1b
        /*00ee*/ 	.short	0x00ff


	//----- nvinfo : EIATTR_NUM_BARRIERS
	.align		4
        /*00f0*/ 	.byte	0x02, 0x4c
        /*00f2*/ 	.byte	0x01
	.zero		1


	//----- nvinfo : EIATTR_MERCURY_ISA_VERSION
	.align		4
        /*00f4*/ 	.byte	0x03, 0x5f
        /*00f6*/ 	.short	0x0101


	//----- nvinfo : EIATTR_EXIT_INSTR_OFFSETS
	.align		4
        /*00f8*/ 	.byte	0x04, 0x1c
        /*00fa*/ 	.short	(.L_37 - .L_36)


	//   ....[0]....
.L_36:
        /*00fc*/ 	.word	0x00009ef0


	//   ....[1]....
        /*0100*/ 	.word	0x00009f10


	//----- nvinfo : EIATTR_REQNTID
	.align		4
.L_37:
        /*0104*/ 	.byte	0x04, 0x10
        /*0106*/ 	.short	(.L_39 - .L_38)
.L_38:
        /*0108*/ 	.word	0x00000080
        /*010c*/ 	.word	0x00000001
        /*0110*/ 	.word	0x00000001


	//----- nvinfo : EIATTR_CBANK_PARAM_SIZE
	.align		4
.L_39:
        /*0114*/ 	.byte	0x03, 0x19
        /*0116*/ 	.short	0x0050


	//----- nvinfo : EIATTR_PARAM_CBANK
	.align		4
        /*0118*/ 	.byte	0x04, 0x0a
        /*011a*/ 	.short	(.L_41 - .L_40)
	.align		4
.L_40:
        /*011c*/ 	.word	index@(.nv.constant0.matmul_kernel)
        /*0120*/ 	.short	0x0210
        /*0122*/ 	.short	0x0050


	//----- nvinfo : EIATTR_SW_WAR
	.align		4
.L_41:
        /*0124*/ 	.byte	0x04, 0x36
        /*0126*/ 	.short	(.L_43 - .L_42)
.L_42:
        /*0128*/ 	.word	0x00000008
.L_43:


//--------------------- .nv.callgraph             --------------------------
	.section	.nv.callgraph,"",@"SHT_CUDA_CALLGRAPH"
	.align	4
	.sectionentsize	8
	.align		4
        /*0000*/ 	.word	0x00000000
	.align		4
        /*0004*/ 	.word	0xffffffff
	.align		4
        /*0008*/ 	.word	0x00000000
	.align		4
        /*000c*/ 	.word	0xfffffffe
	.align		4
        /*0010*/ 	.word	0x00000000
	.align		4
        /*0014*/ 	.word	0xfffffffd
	.align		4
        /*0018*/ 	.word	0x00000000
	.align		4
        /*001c*/ 	.word	0xfffffffc


//--------------------- .text.matmul_kernel       --------------------------
	.section	.text.matmul_kernel,"ax",@progbits
	.align	128
        .global         matmul_kernel
        .type           matmul_kernel,@function
        .size           matmul_kernel,(.L_x_3 - matmul_kernel)
        .other          matmul_kernel,@"STO_CUDA_ENTRY STV_DEFAULT"
matmul_kernel:
.text.matmul_kernel:
[----:B------:R-:W-:Y:S08]  /*0000*/  LDC R1, c[0x0][0x28] ;  /* 0x00000a00ff017b82 */ /* 0x000ff00000000800 */
[----:B------:R-:W1:Y:S01]  /*0010*/  LDC.64 R122, c[0x0][0x228] ;  /* 0x00008a00ff7a7b82 */ /* 0x000e620000000a00 */
[----:B------:R-:W2:Y:S01]  /*0020*/  S2R R5, SR_CTAID.X ;  /* 0x0000000000057919 */ /* 0x000ea20000002500 */
[----:B------:R-:W-:Y:S01]  /*0030*/  ULDC.64 UR4, c[0x0][0x210] ;  /* 0x0000840000047ab9 */ /* 0x000fe20000000a00 */
[----:B------:R-:W-:Y:S01]  /*0040*/  ULDC.64 UR6, c[0x0][0x218] ;  /* 0x0000860000067ab9 */ /* 0x000fe20000000a00 */
[----:B------:R-:W-:Y:S01]  /*0050*/  UMOV UR8, 0x400 ;  /* 0x0000040000087882 */ /* 0x000fe20000000000 */
[----:B------:R-:W3:Y:S01]  /*0060*/  S2R R18, SR_TID.X ;  /* 0x0000000000127919 */ /* 0x000ee20000002100 */
[----:B------:R-:W-:Y:S01]  /*0070*/  ULDC.64 UR16, c[0x0][0x208] ;  /* 0x0000820000107ab9 */ /* 0x000fe20000000a00 */
[----:B------:R-:W-:Y:S01]  /*0080*/  ULDC UR9, c[0x0][0x230] ;  /* 0x00008c0000097ab9 */ /* 0x000fe20000000800 */
[----:B------:R-:W-:Y:S01]  /*0090*/  ULDC UR10, c[0x0][0x230] ;  /* 0x00008c00000a7ab9 */ /* 0x000fe20000000800 */
[----:B------:R-:W-:Y:S01]  /*00a0*/  ULDC UR11, c[0x0][0x230] ;  /* 0x00008c00000b7ab9 */ /* 0x000fe20000000800 */
[----:B------:R-:W-:Y:S01]  /*00b0*/  ULDC UR12, c[0x0][0x230] ;  /* 0x00008c00000c7ab9 */ /* 0x000fe20000000800 */
[----:B------:R-:W-:Y:S01]  /*00c0*/  ULDC UR13, c[0x0][0x230] ;  /* 0x00008c00000d7ab9 */ /* 0x000fe20000000800 */
[----:B------:R-:W-:Y:S01]  /*00d0*/  ULDC UR14, c[0x0][0x230] ;  /* 0x00008c00000e7ab9 */ /* 0x000fe20000000800 */
[----:B-1----:R-:W-:Y:S01]  /*00e0*/  VIADD R0, R123, 0x3f ;  /* 0x0000003f7b007836 */ /* 0x002fe20000000000 */
[----:B------:R-:W-:-:S02]  /*00f0*/  IABS R23, R123 ;  /* 0x0000007b00177213 */ /* 0x000fc40000000000 */
[----:B------:R-:W-:Y:S02]  /*0100*/  IABS R21, R122 ;  /* 0x0000007a00157213 */ /* 0x000fe40000000000 */
[----:B------:R-:W-:-:S04]  /*0110*/  SHF.R.S32.HI R3, RZ, 0x1f, R0 ;  /* 0x0000001fff037819 */ /* 0x000fc80000011400 */
[----:B------:R-:W-:Y:S02]  /*0120*/  LEA.HI R3, R3, R0, RZ, 0x6 ;  /* 0x0000000003037211 */ /* 0x000fe400078f30ff */
[----:B--2---:R-:W-:Y:S02]  /*0130*/  IABS R8, R5 ;  /* 0x0000000500087213 */ /* 0x004fe40000000000 */
[----:B------:R-:W-:-:S05]  /*0140*/  SHF.R.S32.HI R3, RZ, 0x6, R3 ;  /* 0x00000006ff037819 */ /* 0x000fca0000011403 */
[----:B------:R-:W-:-:S05]  /*0150*/  IMAD.SHL.U32 R4, R3, 0x8, RZ ;  /* 0x0000000803047824 */ /* 0x000fca00078e00ff */
[-C--:B------:R-:W-:Y:S02]  /*0160*/  IABS R7, R4.reuse ;  /* 0x0000000400077213 */ /* 0x080fe40000000000 */
[----:B------:R-:W-:Y:S02]  /*0170*/  IABS R10, R4 ;  /* 0x00000004000a7213 */ /* 0x000fe40000000000 */
[----:B------:R-:W1:Y:S08]  /*0180*/  I2F.RP R0, R7 ;  /* 0x0000000700007306 */ /* 0x000e700000209400 */
[----:B-1----:R-:W1:Y:S02]  /*0190*/  MUFU.RCP R0, R0 ;  /* 0x0000000000007308 */ /* 0x002e640000001000 */
[----:B-1----:R-:W-:-:S02]  /*01a0*/  VIADD R2, R0, 0xffffffe ;  /* 0x0ffffffe00027836 */ /* 0x002fc40000000000 */
[----:B------:R-:W-:-:S04]  /*01b0*/  IMAD.MOV R0, RZ, RZ, -R10 ;  /* 0x000000ffff007224 */ /* 0x000fc800078e0a0a */
[----:B------:R1:W2:Y:S02]  /*01c0*/  F2I.FTZ.U32.TRUNC.NTZ R3, R2 ;  /* 0x0000000200037305 */ /* 0x0002a4000021f000 */
[----:B-1----:R-:W-:Y:S02]  /*01d0*/  IMAD.MOV.U32 R2, RZ, RZ, RZ ;  /* 0x000000ffff027224 */ /* 0x002fe400078e00ff */
[----:B--2---:R-:W-:-:S04]  /*01e0*/  IMAD.MOV R6, RZ, RZ, -R3 ;  /* 0x000000ffff067224 */ /* 0x004fc800078e0a03 */
[----:B------:R-:W-:Y:S02]  /*01f0*/  IMAD R9, R6, R7, RZ ;  /* 0x0000000706097224 */ /* 0x000fe400078e02ff */
[----:B------:R-:W-:Y:S02]  /*0200*/  IMAD.MOV.U32 R6, RZ, RZ, R8 ;  /* 0x000000ffff067224 */ /* 0x000fe400078e0008 */
[----:B------:R-:W-:-:S06]  /*0210*/  IMAD.HI.U32 R3, R3, R9, R2 ;  /* 0x0000000903037227 */ /* 0x000fcc00078e0002 */
[----:B------:R-:W-:-:S04]  /*0220*/  IMAD.HI.U32 R3, R3, R6, RZ ;  /* 0x0000000603037227 */ /* 0x000fc800078e00ff */
[----:B------:R-:W-:-:S05]  /*0230*/  IMAD R0, R3, R0, R6 ;  /* 0x0000000003007224 */ /* 0x000fca00078e0206 */
[----:B------:R-:W-:-:S13]  /*0240*/  ISETP.GT.U32.AND P1, PT, R7, R0, PT ;  /* 0x000000000700720c */ /* 0x000fda0003f24070 */
[----:B------:R-:W-:Y:S02]  /*0250*/  @!P1 IMAD.IADD R0, R0, 0x1, -R7 ;  /* 0x0000000100009824 */ /* 0x000fe400078e0a07 */
[----:B------:R-:W-:Y:S01]  /*0260*/  @!P1 VIADD R3, R3, 0x1 ;  /* 0x0000000103039836 */ /* 0x000fe20000000000 */
[----:B------:R-:W-:Y:S02]  /*0270*/  ISETP.NE.AND P1, PT, R4, RZ, PT ;  /* 0x000000ff0400720c */ /* 0x000fe40003f25270 */
[----:B------:R-:W-:Y:S02]  /*0280*/  ISETP.GE.U32.AND P0, PT, R0, R7, PT ;  /* 0x000000070000720c */ /* 0x000fe40003f06070 */
[----:B------:R-:W-:-:S04]  /*0290*/  LOP3.LUT R0, R5, R4, RZ, 0x3c, !PT ;  /* 0x0000000405007212 */ /* 0x000fc800078e3cff */
[----:B------:R-:W-:Y:S01]  /*02a0*/  ISETP.GE.AND P2, PT, R0, RZ, PT ;  /* 0x000000ff0000720c */ /* 0x000fe20003f46270 */
[----:B------:R-:W-:-:S06]  /*02b0*/  VIADD R0, R122, 0x7f ;  /* 0x0000007f7a007836 */ /* 0x000fcc0000000000 */
[----:B------:R-:W-:-:S04]  /*02c0*/  @P0 VIADD R3, R3, 0x1 ;  /* 0x0000000103030836 */ /* 0x000fc80000000000 */
[----:B------:R-:W-:Y:S01]  /*02d0*/  IMAD.MOV.U32 R2, RZ, RZ, R3 ;  /* 0x000000ffff027224 */ /* 0x000fe200078e0003 */
[----:B------:R-:W-:-:S03]  /*02e0*/  SHF.R.S32.HI R3, RZ, 0x1f, R0 ;  /* 0x0000001fff037819 */ /* 0x000fc60000011400 */
[----:B------:R-:W-:Y:S01]  /*02f0*/  @!P2 IMAD.MOV R2, RZ, RZ, -R2 ;  /* 0x000000ffff02a224 */ /* 0x000fe200078e0a02 */
[----:B------:R-:W-:Y:S02]  /*0300*/  @!P1 LOP3.LUT R2, RZ, R4, RZ, 0x33, !PT ;  /* 0x00000004ff029212 */ /* 0x000fe400078e33ff */
[----:B------:R-:W-:-:S03]  /*0310*/  LEA.HI R3, R3, R0, RZ, 0x7 ;  /* 0x0000000003037211 */ /* 0x000fc600078f38ff */
[----:B------:R-:W-:Y:S02]  /*0320*/  IMAD.SHL.U32 R14, R2, 0x8, RZ ;  /* 0x00000008020e7824 */ /* 0x000fe400078e00ff */
[----:B------:R-:W-:-:S03]  /*0330*/  IMAD.MOV R2, RZ, RZ, -R2 ;  /* 0x000000ffff027224 */ /* 0x000fc600078e0a02 */
[----:B------:R-:W-:Y:S01]  /*0340*/  LEA.HI.SX32 R3, R3, -R14, 0x19 ;  /* 0x8000000e03037211 */ /* 0x000fe200078fcaff */
[----:B------:R-:W-:Y:S02]  /*0350*/  IMAD R8, R4, R2, R5 ;  /* 0x0000000204087224 */ /* 0x000fe400078e0205 */
[----:B------:R-:W-:Y:S01]  /*0360*/  IMAD.MOV.U32 R2, RZ, RZ, RZ ;  /* 0x000000ffff027224 */ /* 0x000fe200078e00ff */
[----:B------:R-:W-:Y:S02]  /*0370*/  VIMNMX R15, R3, 0x8, PT ;  /* 0x00000008030f7848 */ /* 0x000fe40003fe0100 */
[----:B------:R-:W-:Y:S02]  /*0380*/  IABS R4, R8 ;  /* 0x0000000800047213 */ /* 0x000fe40000000000 */
[----:B------:R-:W-:-:S04]  /*0390*/  IABS R7, R15 ;  /* 0x0000000f00077213 */ /* 0x000fc80000000000 */
[----:B------:R-:W1:Y:S08]  /*03a0*/  I2F.RP R0, R7 ;  /* 0x0000000700007306 */ /* 0x000e700000209400 */
[----:B-1----:R-:W1:Y:S02]  /*03b0*/  MUFU.RCP R0, R0 ;  /* 0x0000000000007308 */ /* 0x002e640000001000 */
[----:B-1----:R-:W-:-:S06]  /*03c0*/  VIADD R3, R0, 0xffffffe ;  /* 0x0ffffffe00037836 */ /* 0x002fcc0000000000 */
[----:B------:R-:W1:Y:S02]  /*03d0*/  F2I.FTZ.U32.TRUNC.NTZ R3, R3 ;  /* 0x0000000300037305 */ /* 0x000e64000021f000 */
[----:B-1----:R-:W-:-:S04]  /*03e0*/  IMAD.MOV R6, RZ, RZ, -R3 ;  /* 0x000000ffff067224 */ /* 0x002fc800078e0a03 */
[----:B------:R-:W-:Y:S01]  /*03f0*/  IMAD R5, R6, R7, RZ ;  /* 0x0000000706057224 */ /* 0x000fe200078e02ff */
[----:B------:R-:W-:-:S03]  /*0400*/  IABS R6, R15 ;  /* 0x0000000f00067213 */ /* 0x000fc60000000000 */
[----:B------:R-:W-:-:S04]  /*0410*/  IMAD.HI.U32 R2, R3, R5, R2 ;  /* 0x0000000503027227 */ /* 0x000fc800078e0002 */
[----:B------:R-:W-:Y:S02]  /*0420*/  IMAD.MOV.U32 R3, RZ, RZ, R4 ;  /* 0x000000ffff037224 */ /* 0x000fe400078e0004 */
[----:B------:R-:W-:Y:S02]  /*0430*/  IMAD.MOV R0, RZ, RZ, -R6 ;  /* 0x000000ffff007224 */ /* 0x000fe400078e0a06 */
[----:B------:R-:W1:Y:S01]  /*0440*/  I2F.RP R6, R23 ;  /* 0x0000001700067306 */ /* 0x000e620000209400 */
[----:B------:R-:W-:-:S04]  /*0450*/  IMAD.HI.U32 R2, R2, R3, RZ ;  /* 0x0000000302027227 */ /* 0x000fc800078e00ff */
[----:B------:R-:W-:-:S03]  /*0460*/  IMAD R0, R2, R0, R3 ;  /* 0x0000000002007224 */ /* 0x000fc600078e0203 */
[----:B------:R-:W2:Y:S02]  /*0470*/  I2F.RP R3, R21 ;  /* 0x0000001500037306 */ /* 0x000ea40000209400 */
[----:B------:R-:W-:-:S06]  /*0480*/  ISETP.GT.U32.AND P1, PT, R7, R0, PT ;  /* 0x000000000700720c */ /* 0x000fcc0003f24070 */
[----:B-1----:R-:W1:Y:S07]  /*0490*/  MUFU.RCP R6, R6 ;  /* 0x0000000600067308 */ /* 0x002e6e0000001000 */
[----:B------:R-:W-:Y:S01]  /*04a0*/  @!P1 IMAD.IADD R0, R0, 0x1, -R7 ;  /* 0x0000000100009824 */ /* 0x000fe200078e0a07 */
[----:B--2---:R-:W2:Y:S01]  /*04b0*/  MUFU.RCP R3, R3 ;  /* 0x0000000300037308 */ /* 0x004ea20000001000 */
[----:B------:R-:W-:Y:S01]  /*04c0*/  @!P1 VIADD R2, R2, 0x1 ;  /* 0x0000000102029836 */ /* 0x000fe20000000000 */
[----:B------:R-:W-:-:S02]  /*04d0*/  ISETP.NE.AND P1, PT, R15, RZ, PT ;  /* 0x000000ff0f00720c */ /* 0x000fc40003f25270 */
[----:B------:R-:W-:Y:S02]  /*04e0*/  ISETP.GE.U32.AND P0, PT, R0, R7, PT ;  /* 0x000000070000720c */ /* 0x000fe40003f06070 */
[----:B------:R-:W-:Y:S02]  /*04f0*/  LOP3.LUT R0, R8, R15, RZ, 0x3c, !PT ;  /* 0x0000000f08007212 */ /* 0x000fe400078e3cff */
[----:B---3--:R-:W-:Y:S01]  /*0500*/  SHF.R.U32.HI R7, RZ, 0x5, R18 ;  /* 0x00000005ff077819 */ /* 0x008fe20000011612 */
[----:B-1----:R-:W-:Y:S01]  /*0510*/  VIADD R5, R6, 0xffffffe ;  /* 0x0ffffffe06057836 */ /* 0x002fe20000000000 */
[----:B------:R-:W-:Y:S02]  /*0520*/  ISETP.GE.AND P2, PT, R0, RZ, PT ;  /* 0x000000ff0000720c */ /* 0x000fe40003f46270 */
[----:B------:R-:W-:-:S03]  /*0530*/  SGXT.U32 R7, R7, 0x2 ;  /* 0x000000020707781a */ /* 0x000fc60000000000 */
[----:B------:R-:W1:Y:S01]  /*0540*/  F2I.FTZ.U32.TRUNC.NTZ R5, R5 ;  /* 0x0000000500057305 */ /* 0x000e62000021f000 */
[----:B--2---:R-:W-:Y:S02]  /*0550*/  VIADD R4, R3, 0xffffffe ;  /* 0x0ffffffe03047836 */ /* 0x004fe40000000000 */
[----:B------:R-:W-:-:S05]  /*0560*/  @P0 VIADD R2, R2, 0x1 ;  /* 0x0000000102020836 */ /* 0x000fca0000000000 */
[----:B------:R2:W3:Y:S01]  /*0570*/  F2I.FTZ.U32.TRUNC.NTZ R3, R4 ;  /* 0x0000000400037305 */ /* 0x0004e2000021f000 */
[----:B------:R-:W-:Y:S01]  /*0580*/  @!P2 IMAD.MOV R2, RZ, RZ, -R2 ;  /* 0x000000ffff02a224 */ /* 0x000fe200078e0a02 */
[----:B------:R-:W-:Y:S01]  /*0590*/  @!P1 LOP3.LUT R2, RZ, R15, RZ, 0x33, !PT ;  /* 0x0000000fff029212 */ /* 0x000fe200078e33ff */
[----:B-1----:R-:W-:-:S04]  /*05a0*/  IMAD.MOV R6, RZ, RZ, -R5 ;  /* 0x000000ffff067224 */ /* 0x002fc800078e0a05 */
[----:B------:R-:W-:Y:S02]  /*05b0*/  IMAD.SHL.U32 R0, R2, 0x40, RZ ;  /* 0x0000004002007824 */ /* 0x000fe400078e00ff */
[----:B------:R-:W-:Y:S02]  /*05c0*/  IMAD R9, R6, R23, RZ ;  /* 0x0000001706097224 */ /* 0x000fe400078e02ff */
[----:B--2---:R-:W-:Y:S01]  /*05d0*/  IMAD.MOV.U32 R4, RZ, RZ, RZ ;  /* 0x000000ffff047224 */ /* 0x004fe200078e00ff */
[----:B------:R-:W-:Y:S01]  /*05e0*/  LOP3.LUT R7, R0, R7, RZ, 0xfc, !PT ;  /* 0x0000000700077212 */ /* 0x000fe200078efcff */
[----:B---3--:R-:W-:Y:S02]  /*05f0*/  IMAD.MOV R10, RZ, RZ, -R3 ;  /* 0x000000ffff0a7224 */ /* 0x008fe400078e0a03 */
[----:B------:R-:W-:Y:S01]  /*0600*/  IMAD.HI.U32 R6, R5, R9, R4 ;  /* 0x0000000905067227 */ /* 0x000fe200078e0004 */
[C---:B------:R-:W-:Y:S02]  /*0610*/  LOP3.LUT R16, R7.reuse, 0x4, RZ, 0xfc, !PT ;  /* 0x0000000407107812 */ /* 0x040fe400078efcff */
[----:B------:R-:W-:Y:S01]  /*0620*/  LOP3.LUT R29, R7, 0x8, RZ, 0xfc, !PT ;  /* 0x00000008071d7812 */ /* 0x000fe200078efcff */
[----:B------:R-:W-:Y:S01]  /*0630*/  IMAD.MOV R4, RZ, RZ, -R2 ;  /* 0x000000ffff047224 */ /* 0x000fe200078e0a02 */
[----:B------:R-:W-:Y:S01]  /*0640*/  IABS R12, R16 ;  /* 0x00000010000c7213 */ /* 0x000fe20000000000 */
[----:B------:R-:W-:Y:S01]  /*0650*/  IMAD.MOV.U32 R2, RZ, RZ, R10 ;  /* 0x000000ffff027224 */ /* 0x000fe200078e000a */
[----:B------:R-:W-:Y:S01]  /*0660*/  IABS R13, R29 ;  /* 0x0000001d000d7213 */ /* 0x000fe20000000000 */
[----:B------:R-:W-:Y:S01]  /*0670*/  IMAD R4, R15, R4, R8 ;  /* 0x000000040f047224 */ /* 0x000fe200078e0208 */
[----:B------:R-:W-:Y:S01]  /*0680*/  IABS R11, R7 ;  /* 0x00000007000b7213 */ /* 0x000fe20000000000 */
[----:B------:R-:W-:Y:S01]  /*0690*/  IMAD R5, R2, R21, RZ ;  /* 0x0000001502057224 */ /* 0x000fe200078e02ff */
[C---:B------:R-:W-:Y:S01]  /*06a0*/  LOP3.LUT R30, R7.reuse, 0xc, RZ, 0xfc, !PT ;  /* 0x0000000c071e7812 */ /* 0x040fe200078efcff */
[----:B------:R-:W-:Y:S01]  /*06b0*/  IMAD.MOV.U32 R2, RZ, RZ, RZ ;  /* 0x000000ffff027224 */ /* 0x000fe200078e00ff */
[C---:B------:R-:W-:Y:S01]  /*06c0*/  LOP3.LUT R33, R7.reuse, 0x18, RZ, 0xfc, !PT ;  /* 0x0000001807217812 */ /* 0x040fe200078efcff */
[----:B------:R-:W-:Y:S01]  /*06d0*/  IMAD.HI.U32 R9, R6, R12, RZ ;  /* 0x0000000c06097227 */ /* 0x000fe200078e00ff */
[----:B------:R-:W-:-:S02]  /*06e0*/  LOP3.LUT R41, R7, 0x3c, RZ, 0xfc, !PT ;  /* 0x0000003c07297812 */ /* 0x000fc400078efcff */
[----:B------:R-:W-:Y:S01]  /*06f0*/  LOP3.LUT R32, R7, 0x14, RZ, 0xfc, !PT ;  /* 0x0000001407207812 */ /* 0x000fe200078efcff */
[----:B------:R-:W-:Y:S01]  /*0700*/  IMAD.HI.U32 R10, R6, R13, RZ ;  /* 0x0000000d060a7227 */ /* 0x000fe200078e00ff */
[----:B------:R-:W-:Y:S02]  /*0710*/  IABS R19, R33 ;  /* 0x0000002100137213 */ /* 0x000fe40000000000 */
[----:B------:R-:W-:Y:S01]  /*0720*/  ISETP.GE.AND P0, PT, R16, RZ, PT ;  /* 0x000000ff1000720c */ /* 0x000fe20003f06270 */
[----:B------:R-:W-:Y:S01]  /*0730*/  IMAD.HI.U32 R5, R3, R5, R2 ;  /* 0x0000000503057227 */ /* 0x000fe200078e0002 */
[----:B------:R-:W-:Y:S02]  /*0740*/  IABS R22, R41 ;  /* 0x0000002900167213 */ /* 0x000fe40000000000 */
[----:B------:R-:W-:Y:S01]  /*0750*/  IABS R16, R32 ;  /* 0x0000002000107213 */ /* 0x000fe20000000000 */
[----:B------:R-:W-:Y:S01]  /*0760*/  IMAD.HI.U32 R8, R6, R11, RZ ;  /* 0x0000000b06087227 */ /* 0x000fe200078e00ff */
[----:B------:R-:W-:-:S02]  /*0770*/  LOP3.LUT R31, R7, 0x10, RZ, 0xfc, !PT ;  /* 0x00000010071f7812 */ /* 0x000fc400078efcff */
[C---:B------:R-:W-:Y:S01]  /*0780*/  LOP3.LUT R34, R7.reuse, 0x1c, RZ, 0xfc, !PT ;  /* 0x0000001c07227812 */ /* 0x040fe200078efcff */
[----:B------:R-:W-:Y:S01]  /*0790*/  IMAD.IADD R3, R14, 0x1, R4 ;  /* 0x000000010e037824 */ /* 0x000fe200078e0204 */
[----:B------:R-:W-:Y:S01]  /*07a0*/  IABS R14, R30 ;  /* 0x0000001e000e7213 */ /* 0x000fe20000000000 */
[----:B------:R-:W-:Y:S01]  /*07b0*/  IMAD.MOV R9, RZ, RZ, -R9 ;  /* 0x000000ffff097224 */ /* 0x000fe200078e0a09 */
[----:B------:R-:W-:Y:S01]  /*07c0*/  IABS R15, R31 ;  /* 0x0000001f000f7213 */ /* 0x000fe20000000000 */
[----:B------:R-:W-:Y:S01]  /*07d0*/  IMAD.MOV R10, RZ, RZ, -R10 ;  /* 0x000000ffff0a7224 */ /* 0x000fe200078e0a0a */
[C---:B------:R-:W-:Y:S01]  /*07e0*/  LOP3.LUT R35, R7.reuse, 0x20, RZ, 0xfc, !PT ;  /* 0x0000002007237812 */ /* 0x040fe200078efcff */
[----:B------:R-:W-:Y:S01]  /*07f0*/  IMAD.MOV R8, RZ, RZ, -R8 ;  /* 0x000000ffff087224 */ /* 0x000fe200078e0a08 */
[----:B------:R-:W-:Y:S01]  /*0800*/  LOP3.LUT R36, R7, 0x24, RZ, 0xfc, !PT ;  /* 0x0000002407247812 */ /* 0x000fe200078efcff */
[----:B------:R-:W-:Y:S01]  /*0810*/  IMAD R9, R23, R9, R12 ;  /* 0x0000000917097224 */ /* 0x000fe200078e020c */
[C---:B------:R-:W-:Y:S01]  /*0820*/  LOP3.LUT R38, R7.reuse, 0x2c, RZ, 0xfc, !PT ;  /* 0x0000002c07267812 */ /* 0x040fe200078efcff */
[----:B------:R-:W-:Y:S01]  /*0830*/  IMAD.HI.U32 R2, R6, R14, RZ ;  /* 0x0000000e06027227 */ /* 0x000fe200078e00ff */
[----:B------:R-:W-:-:S02]  /*0840*/  LOP3.LUT R37, R7, 0x28, RZ, 0xfc, !PT ;  /* 0x0000002807257812 */ /* 0x000fc400078efcff */
[C---:B------:R-:W-:Y:S01]  /*0850*/  ISETP.GT.U32.AND P2, PT, R23.reuse, R9, PT ;  /* 0x000000091700720c */ /* 0x040fe20003f44070 */
[----:B------:R-:W-:Y:S01]  /*0860*/  IMAD R10, R23, R10, R13 ;  /* 0x0000000a170a7224 */ /* 0x000fe200078e020d */
[----:B------:R-:W-:Y:S01]  /*0870*/  IABS R26, R38 ;  /* 0x00000026001a7213 */ /* 0x000fe20000000000 */
[C---:B------:R-:W-:Y:S01]  /*0880*/  IMAD.HI.U32 R12, R6.reuse, R19, RZ ;  /* 0x00000013060c7227 */ /* 0x040fe200078e00ff */
[----:B------:R-:W-:Y:S02]  /*0890*/  IABS R25, R37 ;  /* 0x0000002500197213 */ /* 0x000fe40000000000 */
[----:B------:R-:W-:Y:S01]  /*08a0*/  LOP3.LUT R39, R7, 0x30, RZ, 0xfc, !PT ;  /* 0x0000003007277812 */ /* 0x000fe200078efcff */
[----:B------:R-:W-:Y:S01]  /*08b0*/  IMAD R8, R23, R8, R11 ;  /* 0x0000000817087224 */ /* 0x000fe200078e020b */
[C---:B------:R-:W-:Y:S01]  /*08c0*/  LOP3.LUT R40, R7.reuse, 0x34, RZ, 0xfc, !PT ;  /* 0x0000003407287812 */ /* 0x040fe200078efcff */
[----:B------:R-:W-:Y:S01]  /*08d0*/  IMAD.HI.U32 R13, R6, R22, RZ ;  /* 0x00000016060d7227 */ /* 0x000fe200078e00ff */
[----:B------:R-:W-:-:S02]  /*08e0*/  LOP3.LUT R27, R7, 0x38, RZ, 0xfc, !PT ;  /* 0x00000038071b7812 */ /* 0x000fc400078efcff */
[----:B------:R-:W-:Y:S01]  /*08f0*/  ISETP.GT.U32.AND P1, PT, R23, R8, PT ;  /* 0x000000081700720c */ /* 0x000fe20003f24070 */
[----:B------:R-:W-:-:S04]  /*0900*/  IMAD.HI.U32 R11, R6, R16, RZ ;  /* 0x00000010060b7227 */ /* 0x000fc800078e00ff */
[----:B------:R-:W-:Y:S02]  /*0910*/  IMAD.MOV R2, RZ, RZ, -R2 ;  /* 0x000000ffff027224 */ /* 0x000fe400078e0a02 */
[----:B------:R-:W-:Y:S02]  /*0920*/  IMAD.MOV R20, RZ, RZ, -R12 ;  /* 0x000000ffff147224 */ /* 0x000fe400078e0a0c */
[----:B------:R-:W-:Y:S02]  /*0930*/  IMAD.MOV R24, RZ, RZ, -R13 ;  /* 0x000000ffff187224 */ /* 0x000fe400078e0a0d */
[----:B------:R-:W-:Y:S02]  /*0940*/  IMAD.MOV R17, RZ, RZ, -R11 ;  /* 0x000000ffff117224 */ /* 0x000fe400078e0a0b */
[C---:B------:R-:W-:Y:S02]  /*0950*/  IMAD R11, R23.reuse, R2, R14 ;  /* 0x00000002170b7224 */ /* 0x040fe400078e020e */
[C---:B------:R-:W-:Y:S01]  /*0960*/  IMAD R14, R23.reuse, R20, R19 ;  /* 0x00000014170e7224 */ /* 0x040fe200078e0213 */
[----:B------:R-:W-:Y:S01]  /*0970*/  IABS R19, R36 ;  /* 0x0000002400137213 */ /* 0x000fe20000000000 */
[----:B------:R-:W-:-:S02]  /*0980*/  IMAD R20, R23, R24, R22 ;  /* 0x0000001817147224 */ /* 0x000fc400078e0216 */
[--C-:B------:R-:W-:Y:S02]  /*0990*/  @!P1 IMAD.IADD R8, R8, 0x1, -R23.reuse ;  /* 0x0000000108089824 */ /* 0x100fe400078e0a17 */
[C---:B------:R-:W-:Y:S01]  /*09a0*/  IMAD.HI.U32 R4, R6.reuse, R15, RZ ;  /* 0x0000000f06047227 */ /* 0x040fe200078e00ff */
[C---:B------:R-:W-:Y:S02]  /*09b0*/  ISETP.GT.U32.AND P3, PT, R23.reuse, R20, PT ;  /* 0x000000141700720c */ /* 0x040fe40003f64070 */
[----:B------:R-:W-:Y:S01]  /*09c0*/  ISETP.GT.U32.AND P4, PT, R23, R8, PT ;  /* 0x000000081700720c */ /* 0x000fe20003f84070 */
[----:B------:R-:W-:Y:S02]  /*09d0*/  IMAD.MOV R4, RZ, RZ, -R4 ;  /* 0x000000ffff047224 */ /* 0x000fe400078e0a04 */
[----:B------:R-:W-:Y:S01]  /*09e0*/  @!P2 IMAD.IADD R9, R9, 0x1, -R23 ;  /* 0x000000010909a824 */ /* 0x000fe200078e0a17 */
[----:B------:R-:W-:Y:S01]  /*09f0*/  ISETP.GE.AND P2, PT, R7, RZ, PT ;  /* 0x000000ff0700720c */ /* 0x000fe20003f46270 */
[C---:B------:R-:W-:Y:S01]  /*0a00*/  IMAD R12, R23.reuse, R4, R15 ;  /* 0x00000004170c7224 */ /* 0x040fe200078e020f */
[----:B------:R-:W-:Y:S01]  /*0a10*/  IABS R15, R34 ;  /* 0x00000022000f7213 */ /* 0x000fe20000000000 */
[C---:B------:R-:W-:Y:S01]  /*0a20*/  IMAD R13, R23.reuse, R17, R16 ;  /* 0x00000011170d7224 */ /* 0x040fe200078e0210 */
[----:B------:R-:W-:Y:S01]  /*0a30*/  IABS R17, R35 ;  /* 0x0000002300117213 */ /* 0x000fe20000000000 */
[----:B------:R-:W-:Y:S01]  /*0a40*/  IMAD.HI.U32 R16, R6, R19, RZ ;  /* 0x0000001306107227 */ /* 0x000fe200078e00ff */
[----:B------:R-:W-:-:S03]  /*0a50*/  ISETP.GT.U32.AND P1, PT, R23, R9, PT ;  /* 0x000000091700720c */ /* 0x000fc60003f24070 */
[----:B------:R-:W-:Y:S01]  /*0a60*/  @!P3 IMAD.IADD R20, R20, 0x1, -R23 ;  /* 0x000000011414b824 */ /* 0x000fe200078e0a17 */
[----:B------:R-:W-:Y:S01]  /*0a70*/  ISETP.GT.U32.AND P3, PT, R23, R10, PT ;  /* 0x0000000a1700720c */ /* 0x000fe20003f64070 */
[----:B------:R-:W-:-:S03]  /*0a80*/  IMAD.HI.U32 R2, R6, R15, RZ ;  /* 0x0000000f06027227 */ /* 0x000fc600078e00ff */
[C---:B------:R-:W-:Y:S01]  /*0a90*/  ISETP.GT.U32.AND P5, PT, R23.reuse, R20, PT ;  /* 0x000000141700720c */ /* 0x040fe20003fa4070 */
[----:B------:R-:W-:Y:S01]  /*0aa0*/  @!P4 IMAD.IADD R8, R8, 0x1, -R23 ;  /* 0x000000010808c824 */ /* 0x000fe200078e0a17 */
[----:B------:R-:W-:Y:S01]  /*0ab0*/  ISETP.GT.U32.AND P4, PT, R23, R13, PT ;  /* 0x0000000d1700720c */ /* 0x000fe20003f84070 */
[----:B------:R-:W-:-:S04]  /*0ac0*/  IMAD.HI.U32 R4, R6, R17, RZ ;  /* 0x0000001106047227 */ /* 0x000fc800078e00ff */
[----:B------:R-:W-:Y:S02]  /*0ad0*/  IMAD.MOV R22, RZ, RZ, -R2 ;  /* 0x000000ffff167224 */ /* 0x000fe400078e0a02 */
[--C-:B------:R-:W-:Y:S01]  /*0ae0*/  @!P3 IMAD.IADD R10, R10, 0x1, -R23.reuse ;  /* 0x000000010a0ab824 */ /* 0x100fe200078e0a17 */
[C---:B------:R-:W-:Y:S01]  /*0af0*/  ISETP.GT.U32.AND P3, PT, R23.reuse, R11, PT ;  /* 0x0000000b1700720c */ /* 0x040fe20003f64070 */
[----:B------:R-:W-:Y:S02]  /*0b00*/  IMAD.MOV R24, RZ, RZ, -R4 ;  /* 0x000000ffff187224 */ /* 0x000fe400078e0a04 */
[----:B------:R-:W-:Y:S01]  /*0b10*/  @!P5 IMAD.IADD R20, R20, 0x1, -R23 ;  /* 0x000000011414d824 */ /* 0x000fe200078e0a17 */
[C---:B------:R-:W-:Y:S01]  /*0b20*/  ISETP.GT.U32.AND P5, PT, R23.reuse, R12, PT ;  /* 0x0000000c1700720c */ /* 0x040fe20003fa4070 */
[C---:B------:R-:W-:Y:S01]  /*0b30*/  IMAD R15, R23.reuse, R22, R15 ;  /* 0x00000016170f7224 */ /* 0x040fe200078e020f */
[----:B------:R-:W-:Y:S01]  /*0b40*/  ISETP.GT.U32.AND P6, PT, R23, R10, PT ;  /* 0x0000000a1700720c */ /* 0x000fe20003fc4070 */
[----:B------:R-:W-:-:S02]  /*0b50*/  IMAD.MOV R22, RZ, RZ, -R16 ;  /* 0x000000ffff167224 */ /* 0x000fc400078e0a10 */
[----:B------:R-:W-:Y:S01]  /*0b60*/  IMAD R16, R23, R24, R17 ;  /* 0x0000001817107224 */ /* 0x000fe200078e0211 */
[----:B------:R-:W-:Y:S01]  /*0b70*/  IABS R24, R39 ;  /* 0x0000002700187213 */ /* 0x000fe20000000000 */
[--C-:B------:R-:W-:Y:S01]  /*0b80*/  @!P1 IMAD.IADD R9, R9, 0x1, -R23.reuse ;  /* 0x0000000109099824 */ /* 0x100fe200078e0a17 */
[----:B------:R-:W-:Y:S01]  /*0b90*/  ISETP.GT.U32.AND P1, PT, R23, R14, PT ;  /* 0x0000000e1700720c */ /* 0x000fe20003f24070 */
[----:B------:R-:W-:Y:S01]  /*0ba0*/  @!P3 IMAD.IADD R11, R11, 0x1, -R23 ;  /* 0x000000010b0bb824 */ /* 0x000fe200078e0a17 */
[----:B------:R-:W-:Y:S01]  /*0bb0*/  ISETP.GT.U32.AND P3, PT, R23, R15, PT ;  /* 0x0000000f1700720c */ /* 0x000fe20003f64070 */
[----:B------:R-:W-:-:S04]  /*0bc0*/  IMAD.HI.U32 R4, R6, R26, RZ ;  /* 0x0000001a06047227 */ /* 0x000fc800078e00ff */
[--C-:B------:R-:W-:Y:S01]  /*0bd0*/  @!P5 IMAD.IADD R12, R12, 0x1, -R23.reuse ;  /* 0x000000010c0cd824 */ /* 0x100fe200078e0a17 */
[C---:B------:R-:W-:Y:S01]  /*0be0*/  ISETP.GT.U32.AND P5, PT, R23.reuse, R16, PT ;  /* 0x000000101700720c */ /* 0x040fe20003fa4070 */
[--C-:B------:R-:W-:Y:S01]  /*0bf0*/  @!P6 IMAD.IADD R10, R10, 0x1, -R23.reuse ;  /* 0x000000010a0ae824 */ /* 0x100fe200078e0a17 */
[----:B------:R-:W-:Y:S01]  /*0c00*/  ISETP.GT.U32.AND P6, PT, R23, R11, PT ;  /* 0x0000000b1700720c */ /* 0x000fe20003fc4070 */
[----:B------:R-:W-:Y:S01]  /*0c10*/  @!P4 IMAD.IADD R13, R13, 0x1, -R23 ;  /* 0x000000010d0dc824 */ /* 0x000fe200078e0a17 */
[----:B------:R-:W-:Y:S01]  /*0c20*/  ISETP.GT.U32.AND P4, PT, R23, R12, PT ;  /* 0x0000000c1700720c */ /* 0x000fe20003f84070 */
[----:B------:R-:W-:-:S04]  /*0c30*/  IMAD.HI.U32 R2, R6, R25, RZ ;  /* 0x0000001906027227 */ /* 0x000fc800078e00ff */
[----:B------:R-:W-:Y:S02]  /*0c40*/  IMAD.MOV R4, RZ, RZ, -R4 ;  /* 0x000000ffff047224 */ /* 0x000fe400078e0a04 */
[----:B------:R-:W-:Y:S02]  /*0c50*/  IMAD.MOV R2, RZ, RZ, -R2 ;  /* 0x000000ffff027224 */ /* 0x000fe400078e0a02 */
[C---:B------:R-:W-:Y:S02]  /*0c60*/  IMAD R17, R23.reuse, R22, R19 ;  /* 0x0000001617117224 */ /* 0x040fe400078e0213 */
[----:B------:R-:W-:Y:S01]  /*0c70*/  IMAD R22, R23, R4, R26 ;  /* 0x0000000417167224 */ /* 0x000fe200078e021a */
[----:B------:R-:W-:Y:S01]  /*0c80*/  IABS R26, R27 ;  /* 0x0000001b001a7213 */ /* 0x000fe20000000000 */
[----:B------:R-:W-:-:S04]  /*0c90*/  IMAD.HI.U32 R4, R6, R24, RZ ;  /* 0x0000001806047227 */ /* 0x000fc800078e00ff */
[----:B------:R-:W-:Y:S01]  /*0ca0*/  IMAD R19, R23, R2, R25 ;  /* 0x0000000217137224 */ /* 0x000fe200078e0219 */
[----:B------:R-:W-:Y:S01]  /*0cb0*/  LOP3.LUT R2, R18, 0x7f, RZ, 0xc0, !PT ;  /* 0x0000007f12027812 */ /* 0x000fe200078ec0ff */
[--C-:B------:R-:W-:Y:S01]  /*0cc0*/  @!P1 IMAD.IADD R14, R14, 0x1, -R23.reuse ;  /* 0x000000010e0e9824 */ /* 0x100fe200078e0a17 */
[----:B------:R-:W-:Y:S01]  /*0cd0*/  IABS R25, R40 ;  /* 0x0000002800197213 */ /* 0x000fe20000000000 */
[--C-:B------:R-:W-:Y:S01]  /*0ce0*/  @!P3 IMAD.IADD R15, R15, 0x1, -R23.reuse ;  /* 0x000000010f0fb824 */ /* 0x100fe200078e0a17 */
[C---:B------:R-:W-:Y:S01]  /*0cf0*/  ISETP.GT.U32.AND P1, PT, R23.reuse, R13, PT ;  /* 0x0000000d1700720c */ /* 0x040fe20003f24070 */
[----:B------:R-:W-:Y:S01]  /*0d00*/  IMAD.MOV R4, RZ, RZ, -R4 ;  /* 0x000000ffff047224 */ /* 0x000fe200078e0a04 */
[----:B------:R-:W-:Y:S01]  /*0d10*/  ISETP.GT.U32.AND P3, PT, R23, R14, PT ;  /* 0x0000000e1700720c */ /* 0x000fe20003f64070 */
[--C-:B------:R-:W-:Y:S02]  /*0d20*/  @!P5 IMAD.IADD R16, R16, 0x1, -R23.reuse ;  /* 0x000000011010d824 */ /* 0x100fe400078e0a17 */
[--C-:B------:R-:W-:Y:S01]  /*0d30*/  @!P6 IMAD.IADD R11, R11, 0x1, -R23.reuse ;  /* 0x000000010b0be824 */ /* 0x100fe200078e0a17 */
[C---:B------:R-:W-:Y:S01]  /*0d40*/  ISETP.GT.U32.AND P6, PT, R23.reuse, R15, PT ;  /* 0x0000000f1700720c */ /* 0x040fe20003fc4070 */
[----:B------:R-:W-:Y:S01]  /*0d50*/  @!P4 IMAD.IADD R12, R12, 0x1, -R23 ;  /* 0x000000010c0cc824 */ /* 0x000fe200078e0a17 */
[----:B------:R-:W-:Y:S01]  /*0d60*/  ISETP.GT.U32.AND P4, PT, R23, R17, PT ;  /* 0x000000111700720c */ /* 0x000fe20003f84070 */
[----:B------:R-:W-:Y:S01]  /*0d70*/  IMAD R3, R3, 0x80, R2 ;  /* 0x0000008003037824 */ /* 0x000fe200078e0202 */
[C---:B------:R-:W-:Y:S01]  /*0d80*/  ISETP.GT.U32.AND P5, PT, R23.reuse, R16, PT ;  /* 0x000000101700720c */ /* 0x040fe20003fa4070 */
[----:B------:R-:W-:-:S02]  /*0d90*/  IMAD R7, R23, R4, R24 ;  /* 0x0000000417077224 */ /* 0x000fc400078e0218 */
[----:B------:R-:W-:Y:S01]  /*0da0*/  IMAD.HI.U32 R4, R6, R25, RZ ;  /* 0x0000001906047227 */ /* 0x000fe200078e00ff */
[----:B------:R-:W-:-:S03]  /*0db0*/  IABS R28, R3 ;  /* 0x00000003001c7213 */ /* 0x000fc60000000000 */
[----:B------:R-:W-:Y:S02]  /*0dc0*/  IMAD.MOV R4, RZ, RZ, -R4 ;  /* 0x000000ffff047224 */ /* 0x000fe400078e0a04 */
[----:B------:R-:W-:Y:S01]  /*0dd0*/  @!P1 IMAD.IADD R13, R13, 0x1, -R23 ;  /* 0x000000010d0d9824 */ /* 0x000fe200078e0a17 */
[C---:B------:R-:W-:Y:S01]  /*0de0*/  ISETP.GT.U32.AND P1, PT, R23.reuse, R19, PT ;  /* 0x000000131700720c */ /* 0x040fe20003f24070 */
[C---:B------:R-:W-:Y:S02]  /*0df0*/  IMAD R24, R23.reuse, R4, R25 ;  /* 0x0000000417187224 */ /* 0x040fe400078e0219 */
[----:B------:R-:W-:Y:S02]  /*0e00*/  IMAD.MOV.U32 R4, RZ, RZ, R28 ;  /* 0x000000ffff047224 */ /* 0x000fe400078e001c */
[--C-:B------:R-:W-:Y:S01]  /*0e10*/  @!P3 IMAD.IADD R14, R14, 0x1, -R23.reuse ;  /* 0x000000010e0eb824 */ /* 0x100fe200078e0a17 */
[----:B------:R-:W-:Y:S01]  /*0e20*/  ISETP.GT.U32.AND P3, PT, R23, R22, PT ;  /* 0x000000161700720c */ /* 0x000fe20003f64070 */
[--C-:B------:R-:W-:Y:S01]  /*0e30*/  @!P6 IMAD.IADD R15, R15, 0x1, -R23.reuse ;  /* 0x000000010f0fe824 */ /* 0x100fe200078e0a17 */
[----:B------:R-:W-:Y:S01]  /*0e40*/  ISETP.GT.U32.AND P6, PT, R23, R7, PT ;  /* 0x000000071700720c */ /* 0x000fe20003fc4070 */
[----:B------:R-:W-:Y:S01]  /*0e50*/  @!P4 IMAD.IADD R17, R17, 0x1, -R23 ;  /* 0x000000011111c824 */ /* 0x000fe200078e0a17 */
[----:B------:R-:W-:Y:S01]  /*0e60*/  ISETP.GT.U32.AND P4, PT, R23, R24, PT ;  /* 0x000000181700720c */ /* 0x000fe20003f84070 */
[----:B------:R-:W-:-:S04]  /*0e70*/  IMAD.HI.U32 R5, R5, R4, RZ ;  /* 0x0000000405057227 */ /* 0x000fc800078e00ff */
[----:B------:R-:W-:Y:S01]  /*0e80*/  @!P5 IMAD.IADD R16, R16, 0x1, -R23 ;  /* 0x000000011010d824 */ /* 0x000fe200078e0a17 */
[----:B------:R-:W-:Y:S01]  /*0e90*/  ISETP.GT.U32.AND P5, PT, R23, R17, PT ;  /* 0x000000111700720c */ /* 0x000fe20003fa4070 */
[----:B------:R-:W-:Y:S02]  /*0ea0*/  IMAD.MOV R5, RZ, RZ, -R5 ;  /* 0x000000ffff057224 */ /* 0x000fe400078e0a05 */
[--C-:B------:R-:W-:Y:S01]  /*0eb0*/  @!P1 IMAD.IADD R19, R19, 0x1, -R23.reuse ;  /* 0x0000000113139824 */ /* 0x100fe200078e0a17 */
[----:B------:R-:W-:Y:S01]  /*0ec0*/  ISETP.GE.AND P1, PT, R41, RZ, PT ;  /* 0x000000ff2900720c */ /* 0x000fe20003f26270 */
[----:B------:R-:W-:Y:S01]  /*0ed0*/  IMAD R4, R21, R5, R4 ;  /* 0x0000000515047224 */ /* 0x000fe200078e0204 */
[----:B------:R-:W-:Y:S01]  /*0ee0*/  LOP3.LUT R5, R18, 0x60, RZ, 0xc0, !PT ;  /* 0x0000006012057812 */ /* 0x000fe200078ec0ff */
[--C-:B------:R-:W-:Y:S01]  /*0ef0*/  @!P3 IMAD.IADD R22, R22, 0x1, -R23.reuse ;  /* 0x000000011616b824 */ /* 0x100fe200078e0a17 */
[----:B------:R-:W-:Y:S01]  /*0f00*/  ISETP.GE.AND P3, PT, R29, RZ, PT ;  /* 0x000000ff1d00720c */ /* 0x000fe20003f66270 */
[----:B------:R-:W-:Y:S01]  /*0f10*/  @!P6 IMAD.IADD R7, R7, 0x1, -R23 ;  /* 0x000000010707e824 */ /* 0x000fe200078e0a17 */
[----:B------:R-:W-:Y:S01]  /*0f20*/  ISETP.GT.U32.AND P6, PT, R21, R4, PT ;  /* 0x000000041500720c */ /* 0x000fe20003fc4070 */
[----:B------:R-:W-:Y:S01]  /*0f30*/  IMAD.HI.U32 R6, R6, R26, RZ ;  /* 0x0000001a06067227 */ /* 0x000fe200078e00ff */
[----:B------:R-:W-:-:S02]  /*0f40*/  R2UR UR18, R5 ;  /* 0x00000000051272ca */ /* 0x000fc400000e0000 */
[----:B------:R-:W-:Y:S01]  /*0f50*/  LOP3.LUT R5, RZ, R123, RZ, 0x33, !PT ;  /* 0x0000007bff057212 */ /* 0x000fe200078e33ff */
[--C-:B------:R-:W-:Y:S01]  /*0f60*/  @!P4 IMAD.IADD R24, R24, 0x1, -R23.reuse ;  /* 0x000000011818c824 */ /* 0x100fe200078e0a17 */
[----:B------:R-:W-:Y:S01]  /*0f70*/  ISETP.GT.U32.AND P4, PT, R23, R19, PT ;  /* 0x000000131700720c */ /* 0x000fe20003f84070 */
[----:B------:R-:W-:Y:S01]  /*0f80*/  @!P5 IMAD.IADD R17, R17, 0x1, -R23 ;  /* 0x000000011111d824 */ /* 0x000fe200078e0a17 */
[C---:B------:R-:W-:Y:S01]  /*0f90*/  ISETP.GT.U32.AND P5, PT, R23.reuse, R22, PT ;  /* 0x000000161700720c */ /* 0x040fe20003fa4070 */
[----:B------:R-:W-:Y:S02]  /*0fa0*/  IMAD.MOV R6, RZ, RZ, -R6 ;  /* 0x000000ffff067224 */ /* 0x000fe400078e0a06 */
[----:B------:R-:W-:Y:S02]  /*0fb0*/  @!P0 IMAD.MOV R9, RZ, RZ, -R9 ;  /* 0x000000ffff098224 */ /* 0x000fe400078e0a09 */
[----:B------:R-:W-:Y:S02]  /*0fc0*/  IMAD R6, R23, R6, R26 ;  /* 0x0000000617067224 */ /* 0x000fe400078e021a */
[----:B------:R-:W-:-:S02]  /*0fd0*/  IMAD.MOV.U32 R26, RZ, RZ, R20 ;  /* 0x000000ffff1a7224 */ /* 0x000fc400078e0014 */
[----:B------:R-:W-:Y:S01]  /*0fe0*/  @!P6 IMAD.IADD R4, R4, 0x1, -R21 ;  /* 0x000000010404e824 */ /* 0x000fe200078e0a15 */
[----:B------:R-:W-:Y:S01]  /*0ff0*/  ISETP.GT.U32.AND P0, PT, R23, R6, PT ;  /* 0x000000061700720c */ /* 0x000fe20003f04070 */
[--C-:B------:R-:W-:Y:S01]  /*1000*/  @!P4 IMAD.IADD R19, R19, 0x1, -R23.reuse ;  /* 0x000000011313c824 */ /* 0x100fe200078e0a17 */
[----:B------:R-:W-:Y:S01]  /*1010*/  ISETP.GE.AND P4, PT, R31, RZ, PT ;  /* 0x000000ff1f00720c */ /* 0x000fe20003f86270 */
[----:B------:R-:W-:Y:S01]  /*1020*/  @!P2 IMAD.MOV R8, RZ, RZ, -R8 ;  /* 0x000000ffff08a224 */ /* 0x000fe200078e0a08 */
[C---:B------:R-:W-:Y:S01]  /*1030*/  ISETP.GT.U32.AND P2, PT, R23.reuse, R7, PT ;  /* 0x000000071700720c */ /* 0x040fe20003f44070 */
[----:B------:R-:W-:Y:S01]  /*1040*/  @!P1 IMAD.MOV R26, RZ, RZ, -R26 ;  /* 0x000000ffff1a9224 */ /* 0x000fe200078e0a1a */
[----:B------:R-:W-:Y:S01]  /*1050*/  ISETP.GT.U32.AND P1, PT, R23, R24, PT ;  /* 0x000000181700720c */ /* 0x000fe20003f24070 */
[----:B------:R-:W-:Y:S01]  /*1060*/  @!P3 IMAD.MOV R10, RZ, RZ, -R10 ;  /* 0x000000ffff0ab224 */ /* 0x000fe200078e0a0a */
[----:B------:R-:W-:Y:S01]  /*1070*/  ISETP.GT.U32.AND P3, PT, R21, R4, PT ;  /* 0x000000041500720c */ /* 0x000fe20003f64070 */
[----:B------:R-:W-:Y:S01]  /*1080*/  @!P5 IMAD.IADD R22, R22, 0x1, -R23 ;  /* 0x000000011616d824 */ /* 0x000fe200078e0a17 */
[----:B------:R-:W-:-:S02]  /*1090*/  ISETP.GE.AND P5, PT, R32, RZ, PT ;  /* 0x000000ff2000720c */ /* 0x000fc40003fa6270 */
[----:B------:R-:W-:Y:S01]  /*10a0*/  ISETP.GE.AND P6, PT, R30, RZ, PT ;  /* 0x000000ff1e00720c */ /* 0x000fe20003fc6270 */
[--C-:B------:R-:W-:Y:S01]  /*10b0*/  @!P0 IMAD.IADD R6, R6, 0x1, -R23.reuse ;  /* 0x0000000106068824 */ /* 0x100fe200078e0a17 */
[----:B------:R-:W-:Y:S01]  /*10c0*/  ISETP.GE.AND P0, PT, R35, RZ, PT ;  /* 0x000000ff2300720c */ /* 0x000fe20003f06270 */
[----:B------:R-:W-:Y:S01]  /*10d0*/  @!P4 IMAD.MOV R12, RZ, RZ, -R12 ;  /* 0x000000ffff0cc224 */ /* 0x000fe200078e0a0c */
[----:B------:R-:W-:Y:S01]  /*10e0*/  ISETP.GE.AND P4, PT, R3, RZ, PT ;  /* 0x000000ff0300720c */ /* 0x000fe20003f86270 */
[--C-:B------:R-:W-:Y:S01]  /*10f0*/  @!P2 IMAD.IADD R7, R7, 0x1, -R23.reuse ;  /* 0x000000010707a824 */ /* 0x100fe200078e0a17 */
[----:B------:R-:W-:Y:S01]  /*1100*/  ISETP.GE.AND P2, PT, R33, RZ, PT ;  /* 0x000000ff2100720c */ /* 0x000fe20003f46270 */
[----:B------:R-:W-:Y:S01]  /*1110*/  @!P1 IMAD.IADD R24, R24, 0x1, -R23 ;  /* 0x0000000118189824 */ /* 0x000fe200078e0a17 */
[----:B------:R-:W-:Y:S01]  /*1120*/  ISETP.GE.AND P1, PT, R34, RZ, PT ;  /* 0x000000ff2200720c */ /* 0x000fe20003f26270 */
[----:B------:R-:W-:Y:S01]  /*1130*/  @!P3 IMAD.IADD R4, R4, 0x1, -R21 ;  /* 0x000000010404b824 */ /* 0x000fe200078e0a15 */
[----:B------:R-:W-:Y:S01]  /*1140*/  ISETP.GT.U32.AND P3, PT, R23, R6, PT ;  /* 0x000000061700720c */ /* 0x000fe20003f64070 */
[----:B------:R-:W-:Y:S01]  /*1150*/  @!P5 IMAD.MOV R13, RZ, RZ, -R13 ;  /* 0x000000ffff0dd224 */ /* 0x000fe200078e0a0d */
[----:B------:R-:W-:Y:S01]  /*1160*/  ISETP.NE.AND P5, PT, R122, RZ, PT ;  /* 0x000000ff7a00720c */ /* 0x000fe20003fa5270 */
[----:B------:R-:W1:Y:S01]  /*1170*/  LDC.64 R34, c[0x0][0x230] ;  /* 0x00008c00ff227b82 */ /* 0x000e620000000a00 */
[----:B------:R-:W-:Y:S01]  /*1180*/  @!P6 IMAD.MOV R11, RZ, RZ, -R11 ;  /* 0x000000ffff0be224 */ /* 0x000fe200078e0a0b */
[----:B------:R-:W-:Y:S01]  /*1190*/  ISETP.GE.AND P6, PT, R36, RZ, PT ;  /* 0x000000ff2400720c */ /* 0x000fe20003fc6270 */
[----:B------:R-:W-:Y:S01]  /*11a0*/  @!P0 IMAD.MOV R16, RZ, RZ, -R16 ;  /* 0x000000ffff108224 */ /* 0x000fe200078e0a10 */
[-C--:B------:R-:W-:Y:S01]  /*11b0*/  ISETP.GE.AND P0, PT, R3, R122.reuse, PT ;  /* 0x0000007a0300720c */ /* 0x080fe20003f06270 */
[----:B------:R-:W-:Y:S01]  /*11c0*/  @!P4 IMAD.MOV R4, RZ, RZ, -R4 ;  /* 0x000000ffff04c224 */ /* 0x000fe200078e0a04 */
[----:B------:R-:W-:Y:S01]  /*11d0*/  ISETP.GE.AND P4, PT, R40, RZ, PT ;  /* 0x000000ff2800720c */ /* 0x000fe20003f86270 */
[----:B------:R-:W-:Y:S01]  /*11e0*/  @!P2 IMAD.MOV R14, RZ, RZ, -R14 ;  /* 0x000000ffff0ea224 */ /* 0x000fe200078e0a0e */
[----:B------:R-:W-:Y:S01]  /*11f0*/  ISETP.GE.AND P2, PT, R38, RZ, PT ;  /* 0x000000ff2600720c */ /* 0x000fe20003f46270 */
[----:B------:R-:W-:Y:S01]  /*1200*/  @!P1 IMAD.MOV R15, RZ, RZ, -R15 ;  /* 0x000000ffff0f9224 */ /* 0x000fe200078e0a0f */
[----:B------:R-:W-:Y:S01]  /*1210*/  ISETP.GE.AND P1, PT, R37, RZ, PT ;  /* 0x000000ff2500720c */ /* 0x000fe20003f26270 */
[----:B------:R-:W-:Y:S01]  /*1220*/  @!P3 IMAD.IADD R6, R6, 0x1, -R23 ;  /* 0x000000010606b824 */ /* 0x000fe200078e0a17 */
[----:B------:R-:W-:Y:S01]  /*1230*/  @!P5 LOP3.LUT R4, RZ, R122, RZ, 0x33, !PT ;  /* 0x0000007aff04d212 */ /* 0x000fe200078e33ff */
[----:B------:R-:W2:Y:S01]  /*1240*/  LDC.64 R20, c[0x0][0x238] ;  /* 0x00008e00ff147b82 */ /* 0x000ea20000000a00 */
[----:B------:R-:W-:Y:S01]  /*1250*/  ISETP.GE.AND P3, PT, R39, RZ, PT ;  /* 0x000000ff2700720c */ /* 0x000fe20003f66270 */
[----:B------:R-:W-:Y:S01]  /*1260*/  @!P6 IMAD.MOV R17, RZ, RZ, -R17 ;  /* 0x000000ffff11e224 */ /* 0x000fe200078e0a11 */
[----:B------:R-:W-:-:S02]  /*1270*/  ISETP.GE.AND P5, PT, R27, RZ, PT ;  /* 0x000000ff1b00720c */ /* 0x000fc40003fa6270 */
[----:B------:R-:W-:Y:S01]  /*1280*/  ISETP.NE.AND P6, PT, R123, RZ, PT ;  /* 0x000000ff7b00720c */ /* 0x000fe20003fc5270 */
[----:B------:R-:W-:Y:S02]  /*1290*/  @!P4 IMAD.MOV R24, RZ, RZ, -R24 ;  /* 0x000000ffff18c224 */ /* 0x000fe400078e0a18 */
[----:B------:R-:W-:Y:S01]  /*12a0*/  @!P2 IMAD.MOV R22, RZ, RZ, -R22 ;  /* 0x000000ffff16a224 */ /* 0x000fe200078e0a16 */
[C---:B------:R-:W-:Y:S01]  /*12b0*/  SEL R89, R5.reuse, R8, !P6 ;  /* 0x0000000805597207 */ /* 0x040fe20007000000 */
[----:B------:R-:W-:Y:S01]  /*12c0*/  @!P1 IMAD.MOV R19, RZ, RZ, -R19 ;  /* 0x000000ffff139224 */ /* 0x000fe200078e0a13 */
[C---:B------:R-:W-:Y:S01]  /*12d0*/  SEL R91, R5.reuse, R9, !P6 ;  /* 0x00000009055b7207 */ /* 0x040fe20007000000 */
[----:B-1----:R-:W-:Y:S01]  /*12e0*/  IMAD R23, R4, R35, RZ ;  /* 0x0000002304177224 */ /* 0x002fe200078e02ff */
[C---:B------:R-:W-:Y:S01]  /*12f0*/  SEL R93, R5.reuse, R10, !P6 ;  /* 0x0000000a055d7207 */ /* 0x040fe20007000000 */
[----:B------:R-:W-:Y:S01]  /*1300*/  @!P3 IMAD.MOV R7, RZ, RZ, -R7 ;  /* 0x000000ffff07b224 */ /* 0x000fe200078e0a07 */
[C---:B------:R-:W-:Y:S01]  /*1310*/  SEL R95, R5.reuse, R11, !P6 ;  /* 0x0000000b055f7207 */ /* 0x040fe20007000000 */
[----:B------:R-:W-:Y:S01]  /*1320*/  @!P5 IMAD.MOV R6, RZ, RZ, -R6 ;  /* 0x000000ffff06d224 */ /* 0x000fe200078e0a06 */
[C---:B------:R-:W-:Y:S01]  /*1330*/  SEL R97, R5.reuse, R12, !P6 ;  /* 0x0000000c05617207 */ /* 0x040fe20007000000 */
[C---:B------:R-:W-:Y:S01]  /*1340*/  VIADD R4, R34.reuse, 0xffffffff ;  /* 0xffffffff22047836 */ /* 0x040fe20000000000 */
[C---:B------:R-:W-:Y:S01]  /*1350*/  SEL R99, R5.reuse, R13, !P6 ;  /* 0x0000000d05637207 */ /* 0x040fe20007000000 */
[C---:B------:R-:W-:Y:S01]  /*1360*/  VIADD R8, R34.reuse, 0xfffffffb ;  /* 0xfffffffb22087836 */ /* 0x040fe20000000000 */
[C---:B------:R-:W-:Y:S01]  /*1370*/  SEL R101, R5.reuse, R14, !P6 ;  /* 0x0000000e05657207 */ /* 0x040fe20007000000 */
[----:B------:R-:W-:Y:S01]  /*1380*/  VIADD R10, R34, 0xfffffffa ;  /* 0xfffffffa220a7836 */ /* 0x000fe20000000000 */
[C---:B------:R-:W-:Y:S01]  /*1390*/  SEL R103, R5.reuse, R15, !P6 ;  /* 0x0000000f05677207 */ /* 0x040fe20007000000 */
[C---:B--2---:R-:W-:Y:S01]  /*13a0*/  IMAD R31, R20.reuse, 0xc, RZ ;  /* 0x0000000c141f7824 */ /* 0x044fe200078e02ff */
[C---:B------:R-:W-:Y:S01]  /*13b0*/  SEL R105, R5.reuse, R16, !P6 ;  /* 0x0000001005697207 */ /* 0x040fe20007000000 */
[C---:B------:R-:W-:Y:S01]  /*13c0*/  IMAD R45, R20.reuse, 0x14, RZ ;  /* 0x00000014142d7824 */ /* 0x040fe200078e02ff */
[C---:B------:R-:W-:Y:S01]  /*13d0*/  SEL R107, R5.reuse, R17, !P6 ;  /* 0x00000011056b7207 */ /* 0x040fe20007000000 */
[C---:B------:R-:W-:Y:S01]  /*13e0*/  IMAD R9, R20.reuse, 0x3, RZ ;  /* 0x0000000314097824 */ /* 0x040fe200078e02ff */
[C---:B------:R-:W-:Y:S01]  /*13f0*/  SEL R109, R5.reuse, R19, !P6 ;  /* 0x00000013056d7207 */ /* 0x040fe20007000000 */
[C---:B------:R-:W-:Y:S01]  /*1400*/  IMAD R11, R20.reuse, 0x5, RZ ;  /* 0x00000005140b7824 */ /* 0x040fe200078e02ff */
[C---:B------:R-:W-:Y:S01]  /*1410*/  SEL R111, R5.reuse, R22, !P6 ;  /* 0x00000016056f7207 */ /* 0x040fe20007000000 */
[----:B------:R-:W-:Y:S01]  /*1420*/  IMAD R71, R20, 0x18, RZ ;  /* 0x0000001814477824 */ /* 0x000fe200078e02ff */
[C---:B------:R-:W-:Y:S01]  /*1430*/  SEL R113, R5.reuse, R7, !P6 ;  /* 0x0000000705717207 */ /* 0x040fe20007000000 */
[----:B------:R-:W-:Y:S01]  /*1440*/  VIADD R7, R34, 0xfffffffc ;  /* 0xfffffffc22077836 */ /* 0x000fe20000000000 */
[C---:B------:R-:W-:Y:S01]  /*1450*/  SEL R115, R5.reuse, R24, !P6 ;  /* 0x0000001805737207 */ /* 0x040fe20007000000 */
[C---:B------:R-:W-:Y:S01]  /*1460*/  IMAD R22, R20.reuse, 0x1c, RZ ;  /* 0x0000001c14167824 */ /* 0x040fe200078e02ff */
[C---:B------:R-:W-:Y:S01]  /*1470*/  SEL R117, R5.reuse, R6, !P6 ;  /* 0x0000000605757207 */ /* 0x040fe20007000000 */
[C---:B------:R-:W-:Y:S01]  /*1480*/  IMAD R13, R20.reuse, 0x6, RZ ;  /* 0x00000006140d7824 */ /* 0x040fe200078e02ff */
[----:B------:R-:W-:Y:S01]  /*1490*/  SEL R119, R5, R26, !P6 ;  /* 0x0000001a05777207 */ /* 0x000fe20007000000 */
[----:B------:R-:W-:Y:S01]  /*14a0*/  IMAD R15, R20, 0x7, RZ ;  /* 0x00000007140f7824 */ /* 0x000fe200078e02ff */
[----:B------:R-:W-:Y:S01]  /*14b0*/  ISETP.GE.U32.AND P6, PT, R4, 0x7fffffe0, PT ;  /* 0x7fffffe00400780c */ /* 0x000fe20003fc6070 */
[----:B------:R-:W-:Y:S01]  /*14c0*/  IMAD.SHL.U32 R4, R23, 0x4, RZ ;  /* 0x0000000417047824 */ /* 0x000fe200078e00ff */
[----:B------:R-:W-:Y:S01]  /*14d0*/  ISETP.GE.U32.AND P4, PT, R7, 0x7fffffdd, PT ;  /* 0x7fffffdd0700780c */ /* 0x000fe20003f86070 */
[----:B------:R-:W-:-:S02]  /*14e0*/  IMAD.SHL.U32 R7, R20, 0x2, RZ ;  /* 0x0000000214077824 */ /* 0x000fc400078e00ff */
[----:B------:R-:W-:Y:S01]  /*14f0*/  IMAD R57, R20, 0x24, RZ ;  /* 0x0000002414397824 */ /* 0x000fe200078e02ff */
[----:B------:R-:W-:Y:S01]  /*1500*/  IADD3 R26, P1, R4, UR4, RZ ;  /* 0x00000004041a7c10 */ /* 0x000fe2000ff3e0ff */
[C---:B------:R-:W-:Y:S01]  /*1510*/  IMAD.SHL.U32 R17, R20.reuse, 0x8, RZ ;  /* 0x0000000814117824 */ /* 0x040fe200078e00ff */
[----:B------:R-:W1:Y:S01]  /*1520*/  S2UR UR4, SR_CgaCtaId ;  /* 0x00000000000479c3 */ /* 0x000e620000008800 */
[C---:B------:R-:W-:Y:S01]  /*1530*/  IMAD R19, R20.reuse, 0x9, RZ ;  /* 0x0000000914137824 */ /* 0x040fe200078e02ff */
[----:B------:R-:W-:Y:S01]  /*1540*/  LEA.HI.X.SX32 R27, R23, UR5, 0x2, P1 ;  /* 0x00000005171b7c11 */ /* 0x000fe200088f16ff */
[C---:B------:R-:W-:Y:S01]  /*1550*/  IMAD R59, R20.reuse, 0x28, RZ ;  /* 0x00000028143b7824 */ /* 0x040fe200078e02ff */
[CC--:B------:R-:W-:Y:S01]  /*1560*/  LEA R66, P1, R20.reuse, R26.reuse, 0x3 ;  /* 0x0000001a14427211 */ /* 0x0c0fe200078218ff */
[C---:B------:R-:W-:Y:S01]  /*1570*/  IMAD R37, R20.reuse, 0x2c, RZ ;  /* 0x0000002c14257824 */ /* 0x040fe200078e02ff */
[-C--:B------:R-:W-:Y:S01]  /*1580*/  IADD3 R68, P5, R31, R26.reuse, RZ ;  /* 0x0000001a1f447210 */ /* 0x080fe20007fbe0ff */
[C---:B------:R-:W-:Y:S01]  /*1590*/  IMAD R25, R20.reuse, 0xa, RZ ;  /* 0x0000000a14197824 */ /* 0x040fe200078e02ff */
[-C--:B------:R-:W-:Y:S01]  /*15a0*/  LEA.HI.X.SX32 R67, R7, R27.reuse, 0x2, P1 ;  /* 0x0000001b07437211 */ /* 0x080fe200008f16ff */
[C---:B------:R-:W-:Y:S01]  /*15b0*/  IMAD R29, R20.reuse, 0xb, RZ ;  /* 0x0000000b141d7824 */ /* 0x040fe200078e02ff */
[-C--:B------:R-:W-:Y:S01]  /*15c0*/  IADD3 R60, P1, R45, R26.reuse, RZ ;  /* 0x0000001a2d3c7210 */ /* 0x080fe20007f3e0ff */
[C---:B------:R-:W-:Y:S01]  /*15d0*/  IMAD R53, R20.reuse, 0x30, RZ ;  /* 0x0000003014357824 */ /* 0x040fe200078e02ff */
[-C--:B------:R-:W-:Y:S01]  /*15e0*/  LEA.HI.X.SX32 R69, R9, R27.reuse, 0x2, P5 ;  /* 0x0000001b09457211 */ /* 0x080fe200028f16ff */
[----:B------:R-:W-:Y:S01]  /*15f0*/  IMAD R51, R20, 0x34, RZ ;  /* 0x0000003414337824 */ /* 0x000fe200078e02ff */
[-C--:B------:R-:W-:Y:S01]  /*1600*/  LEA.HI.X.SX32 R61, R11, R27.reuse, 0x2, P1 ;  /* 0x0000001b0b3d7211 */ /* 0x080fe200008f16ff */
[----:B------:R-:W-:Y:S01]  /*1610*/  VIADD R5, R34, 0xfffffffe ;  /* 0xfffffffe22057836 */ /* 0x000fe20000000000 */
[-C--:B------:R-:W-:Y:S01]  /*1620*/  IADD3 R62, P5, R71, R26.reuse, RZ ;  /* 0x0000001a473e7210 */ /* 0x080fe20007fbe0ff */
[----:B------:R-:W-:Y:S01]  /*1630*/  IMAD R33, R20, 0xd, RZ ;  /* 0x0000000d14217824 */ /* 0x000fe200078e02ff */
[-C--:B------:R-:W-:Y:S01]  /*1640*/  IADD3 R64, P1, R22, R26.reuse, RZ ;  /* 0x0000001a16407210 */ /* 0x080fe20007f3e0ff */
[C---:B------:R-:W-:Y:S01]  /*1650*/  IMAD R39, R20.reuse, 0x38, RZ ;  /* 0x0000003814277824 */ /* 0x040fe200078e02ff */
[-C--:B------:R-:W-:Y:S01]  /*1660*/  LEA.HI.X.SX32 R63, R13, R27.reuse, 0x2, P5 ;  /* 0x0000001b0d3f7211 */ /* 0x080fe200028f16ff */
[C---:B------:R-:W-:Y:S01]  /*1670*/  IMAD R49, R20.reuse, 0x3c, RZ ;  /* 0x0000003c14317824 */ /* 0x040fe200078e02ff */
[-C--:B------:R-:W-:Y:S01]  /*1680*/  LEA.HI.X.SX32 R65, R15, R27.reuse, 0x2, P1 ;  /* 0x0000001b0f417211 */ /* 0x080fe200008f16ff */
[C---:B------:R-:W-:Y:S01]  /*1690*/  IMAD R35, R20.reuse, 0xe, RZ ;  /* 0x0000000e14237824 */ /* 0x040fe200078e02ff */
[CC--:B------:R-:W-:Y:S01]  /*16a0*/  LEA R54, P5, R20.reuse, R26.reuse, 0x5 ;  /* 0x0000001a14367211 */ /* 0x0c0fe200078a28ff */
[C---:B------:R-:W-:Y:S01]  /*16b0*/  IMAD R41, R20.reuse, 0xf, RZ ;  /* 0x0000000f14297824 */ /* 0x040fe200078e02ff */
[-C--:B------:R-:W-:Y:S01]  /*16c0*/  IADD3 R56, P1, R57, R26.reuse, RZ ;  /* 0x0000001a39387210 */ /* 0x080fe20007f3e0ff */
[C---:B------:R-:W-:Y:S01]  /*16d0*/  IMAD R47, R20.reuse, 0x44, RZ ;  /* 0x00000044142f7824 */ /* 0x040fe200078e02ff */
[-C--:B------:R-:W-:Y:S01]  /*16e0*/  LEA.HI.X.SX32 R55, R17, R27.reuse, 0x2, P5 ;  /* 0x0000001b11377211 */ /* 0x080fe200028f16ff */
[C---:B------:R-:W-:Y:S01]  /*16f0*/  IMAD.SHL.U32 R43, R20.reuse, 0x10, RZ ;  /* 0x00000010142b7824 */ /* 0x040fe200078e00ff */
[-C--:B------:R-:W-:Y:S01]  /*1700*/  LEA.HI.X.SX32 R57, R19, R27.reuse, 0x2, P1 ;  /* 0x0000001b13397211 */ /* 0x080fe200008f16ff */
[C---:B------:R-:W-:Y:S01]  /*1710*/  IMAD R7, R20.reuse, 0x11, RZ ;  /* 0x0000001114077824 */ /* 0x040fe200078e02ff */
[-C--:B------:R-:W-:Y:S01]  /*1720*/  IADD3 R58, P5, R59, R26.reuse, RZ ;  /* 0x0000001a3b3a7210 */ /* 0x080fe20007fbe0ff */
[----:B------:R-:W-:Y:S01]  /*1730*/  IMAD R13, R20, 0x48, RZ ;  /* 0x00000048140d7824 */ /* 0x000fe200078e02ff */
[-C--:B------:R-:W-:Y:S01]  /*1740*/  IADD3 R36, P1, R37, R26.reuse, RZ ;  /* 0x0000001a25247210 */ /* 0x080fe20007f3e0ff */
[----:B------:R-:W-:Y:S01]  /*1750*/  VIADD R6, R34, 0xfffffffd ;  /* 0xfffffffd22067836 */ /* 0x000fe20000000000 */
[-C--:B------:R-:W-:Y:S01]  /*1760*/  LEA.HI.X.SX32 R59, R25, R27.reuse, 0x2, P5 ;  /* 0x0000001b193b7211 */ /* 0x080fe200028f16ff */
[C---:B------:R-:W-:Y:S01]  /*1770*/  IMAD R9, R20.reuse, 0x12, RZ ;  /* 0x0000001214097824 */ /* 0x040fe200078e02ff */
[-C--:B------:R-:W-:Y:S01]  /*1780*/  LEA.HI.X.SX32 R37, R29, R27.reuse, 0x2, P1 ;  /* 0x0000001b1d257211 */ /* 0x080fe200008f16ff */
[C---:B------:R-:W-:Y:S01]  /*1790*/  IMAD R25, R20.reuse, 0x50, RZ ;  /* 0x0000005014197824 */ /* 0x040fe200078e02ff */
[-C--:B------:R-:W-:Y:S01]  /*17a0*/  IADD3 R52, P5, R53, R26.reuse, RZ ;  /* 0x0000001a35347210 */ /* 0x080fe20007fbe0ff */
[C---:B------:R-:W-:Y:S01]  /*17b0*/  IMAD R77, R20.reuse, 0x58, RZ ;  /* 0x00000058144d7824 */ /* 0x040fe200078e02ff */
[-C--:B------:R-:W-:Y:S01]  /*17c0*/  IADD3 R50, P1, R51, R26.reuse, RZ ;  /* 0x0000001a33327210 */ /* 0x080fe20007f3e0ff */
[C---:B------:R-:W-:Y:S01]  /*17d0*/  IMAD R79, R20.reuse, 0x5c, RZ ;  /* 0x0000005c144f7824 */ /* 0x040fe200078e02ff */
[----:B------:R-:W-:Y:S01]  /*17e0*/  ISETP.GE.U32.AND P2, PT, R5, 0x7fffffdf, PT ;  /* 0x7fffffdf0500780c */ /* 0x000fe20003f46070 */
[C---:B------:R-:W-:Y:S01]  /*17f0*/  IMAD R81, R20.reuse, 0x60, RZ ;  /* 0x0000006014517824 */ /* 0x040fe200078e02ff */
[-C--:B------:R-:W-:Y:S01]  /*1800*/  LEA.HI.X.SX32 R53, R31, R27.reuse, 0x2, P5 ;  /* 0x0000001b1f357211 */ /* 0x080fe200028f16ff */
[C---:B------:R-:W-:Y:S01]  /*1810*/  IMAD R83, R20.reuse, 0x64, RZ ;  /* 0x0000006414537824 */ /* 0x040fe200078e02ff */
[----:B------:R-:W-:Y:S01]  /*1820*/  LEA.HI.X.SX32 R51, R33, R27, 0x2, P1 ;  /* 0x0000001b21337211 */ /* 0x000fe200008f16ff */
[----:B------:R-:W-:Y:S01]  /*1830*/  IMAD R33, R20, 0x4c, RZ ;  /* 0x0000004c14217824 */ /* 0x000fe200078e02ff */
[----:B------:R-:W-:Y:S01]  /*1840*/  LOP3.LUT R5, R18, 0x1f, RZ, 0xc0, !PT ;  /* 0x0000001f12057812 */ /* 0x000fe200078ec0ff */
[C---:B------:R-:W-:Y:S01]  /*1850*/  IMAD R85, R20.reuse, 0x68, RZ ;  /* 0x0000006814557824 */ /* 0x040fe200078e02ff */
[-C--:B------:R-:W-:Y:S01]  /*1860*/  IADD3 R38, P5, R39, R26.reuse, RZ ;  /* 0x0000001a27267210 */ /* 0x080fe20007fbe0ff */
[C---:B------:R-:W-:Y:S01]  /*1870*/  IMAD R11, R20.reuse, 0x13, RZ ;  /* 0x00000013140b7824 */ /* 0x040fe200078e02ff */
[-C--:B------:R-:W-:Y:S01]  /*1880*/  IADD3 R48, P1, R49, R26.reuse, RZ ;  /* 0x0000001a31307210 */ /* 0x080fe20007f3e0ff */
[----:B------:R-:W-:Y:S01]  /*1890*/  IMAD R88, R5, R21, RZ ;  /* 0x0000001505587224 */ /* 0x000fe200078e02ff */
[-C--:B------:R-:W-:Y:S01]  /*18a0*/  LEA.HI.X.SX32 R39, R35, R27.reuse, 0x2, P5 ;  /* 0x0000001b23277211 */ /* 0x080fe200028f16ff */
[C---:B------:R-:W-:Y:S01]  /*18b0*/  IMAD R155, R20.reuse, 0x6c, RZ ;  /* 0x0000006c149b7824 */ /* 0x040fe200078e02ff */
[-C--:B------:R-:W-:Y:S01]  /*18c0*/  LEA.HI.X.SX32 R49, R41, R27.reuse, 0x2, P1 ;  /* 0x0000001b29317211 */ /* 0x080fe200008f16ff */
[C---:B------:R-:W-:Y:S01]  /*18d0*/  IMAD.SHL.U32 R73, R20.reuse, 0x4, RZ ;  /* 0x0000000414497824 */ /* 0x040fe200078e00ff */
[CC--:B------:R-:W-:Y:S01]  /*18e0*/  LEA R46, P5, R20.reuse, R26.reuse, 0x6 ;  /* 0x0000001a142e7211 */ /* 0x0c0fe200078a30ff */
[----:B------:R-:W-:Y:S01]  /*18f0*/  ULDC UR5, c[0x0][0x240] ;  /* 0x0000900000057ab9 */ /* 0x000fe20000000800 */
[-C--:B------:R-:W-:Y:S01]  /*1900*/  IADD3 R40, P1, R47, R26.reuse, RZ ;  /* 0x0000001a2f287210 */ /* 0x080fe20007f3e0ff */
[----:B------:R-:W-:Y:S01]  /*1910*/  IMAD R89, R89, UR5, RZ ;  /* 0x0000000559597c24 */ /* 0x000fe2000f8e02ff */
[-C--:B------:R-:W-:Y:S01]  /*1920*/  LEA.HI.X.SX32 R47, R43, R27.reuse, 0x2, P5 ;  /* 0x0000001b2b2f7211 */ /* 0x080fe200028f16ff */
[----:B------:R-:W-:Y:S01]  /*1930*/  IMAD R91, R91, UR5, RZ ;  /* 0x000000055b5b7c24 */ /* 0x000fe2000f8e02ff */
[-C--:B------:R-:W-:Y:S01]  /*1940*/  LEA.HI.X.SX32 R41, R7, R27.reuse, 0x2, P1 ;  /* 0x0000001b07297211 */ /* 0x080fe200008f16ff */
[----:B------:R-:W-:Y:S01]  /*1950*/  IMAD R7, R20, 0x15, RZ ;  /* 0x0000001514077824 */ /* 0x000fe200078e02ff */
[-C--:B------:R-:W-:Y:S01]  /*1960*/  IADD3 R42, P5, R13, R26.reuse, RZ ;  /* 0x0000001a0d2a7210 */ /* 0x080fe20007fbe0ff */
[----:B------:R-:W-:Y:S01]  /*1970*/  IMAD R93, R93, UR5, RZ ;  /* 0x000000055d5d7c24 */ /* 0x000fe2000f8e02ff */
[----:B------:R-:W-:Y:S01]  /*1980*/  LEA R30, P1, R88, UR6, 0x2 ;  /* 0x00000006581e7c11 */ /* 0x000fe2000f8210ff */
[----:B------:R-:W-:Y:S01]  /*1990*/  IMAD R95, R95, UR5, RZ ;  /* 0x000000055f5f7c24 */ /* 0x000fe2000f8e02ff */
[----:B------:R-:W-:Y:S01]  /*19a0*/  ISETP.GE.U32.AND P3, PT, R6, 0x7fffffde, PT ;  /* 0x7fffffde0600780c */ /* 0x000fe20003f66070 */
[----:B------:R-:W-:Y:S01]  /*19b0*/  IMAD R97, R97, UR5, RZ ;  /* 0x0000000561617c24 */ /* 0x000fe2000f8e02ff */
[-C--:B------:R-:W-:Y:S01]  /*19c0*/  LEA.HI.X.SX32 R43, R9, R27.reuse, 0x2, P5 ;  /* 0x0000001b092b7211 */ /* 0x080fe200028f16ff */
[----:B------:R-:W-:Y:S01]  /*19d0*/  IMAD R9, R20, 0x54, RZ ;  /* 0x0000005414097824 */ /* 0x000fe200078e02ff */
[----:B------:R-:W-:Y:S01]  /*19e0*/  LEA.HI.X.SX32 R6, R88, UR7, 0x2, P1 ;  /* 0x0000000758067c11 */ /* 0x000fe200088f16ff */
[----:B------:R-:W-:Y:S01]  /*19f0*/  IMAD R99, R99, UR5, RZ ;  /* 0x0000000563637c24 */ /* 0x000fe2000f8e02ff */
[-C--:B------:R-:W-:Y:S01]  /*1a00*/  IADD3 R24, P1, R25, R26.reuse, RZ ;  /* 0x0000001a19187210 */ /* 0x080fe20007f3e0ff */
[----:B------:R-:W-:Y:S01]  /*1a10*/  IMAD R101, R101, UR5, RZ ;  /* 0x0000000565657c24 */ /* 0x000fe2000f8e02ff */
[-C--:B------:R-:W-:Y:S01]  /*1a20*/  IADD3 R32, P5, R33, R26.reuse, RZ ;  /* 0x0000001a21207210 */ /* 0x080fe20007fbe0ff */
[----:B------:R-:W-:Y:S01]  /*1a30*/  IMAD R103, R103, UR5, RZ ;  /* 0x0000000567677c24 */ /* 0x000fe2000f8e02ff */
[-C--:B------:R-:W-:Y:S01]  /*1a40*/  LEA.HI.X.SX32 R25, R45, R27.reuse, 0x2, P1 ;  /* 0x0000001b2d197211 */ /* 0x080fe200008f16ff */
[----:B------:R-:W-:Y:S01]  /*1a50*/  IMAD R105, R105, UR5, RZ ;  /* 0x0000000569697c24 */ /* 0x000fe2000f8e02ff */
[-C--:B------:R-:W-:Y:S01]  /*1a60*/  IADD3 R44, P1, R9, R26.reuse, RZ ;  /* 0x0000001a092c7210 */ /* 0x080fe20007f3e0ff */
[C---:B------:R-:W-:Y:S01]  /*1a70*/  IMAD R9, R20.reuse, 0x16, RZ ;  /* 0x0000001614097824 */ /* 0x040fe200078e02ff */
[-C--:B------:R-:W-:Y:S01]  /*1a80*/  LEA.HI.X.SX32 R33, R11, R27.reuse, 0x2, P5 ;  /* 0x0000001b0b217211 */ /* 0x080fe200028f16ff */
[C---:B------:R-:W-:Y:S01]  /*1a90*/  IMAD R11, R20.reuse, 0x1b, RZ ;  /* 0x0000001b140b7824 */ /* 0x040fe200078e02ff */
[-C--:B------:R-:W-:Y:S01]  /*1aa0*/  LEA.HI.X.SX32 R45, R7, R27.reuse, 0x2, P1 ;  /* 0x0000001b072d7211 */ /* 0x080fe200008f16ff */
[C---:B------:R-:W-:Y:S01]  /*1ab0*/  IMAD R7, R20.reuse, 0x17, RZ ;  /* 0x0000001714077824 */ /* 0x040fe200078e02ff */
[----:B------:R-:W-:Y:S01]  /*1ac0*/  IADD3 R76, P1, R77, R26, RZ ;  /* 0x0000001a4d4c7210 */ /* 0x000fe20007f3e0ff */
[----:B------:R-:W-:Y:S01]  /*1ad0*/  IMAD R107, R107, UR5, RZ ;  /* 0x000000056b6b7c24 */ /* 0x000fe2000f8e02ff */
[----:B------:R-:W-:Y:S01]  /*1ae0*/  LEA R128, P5, R91, R30, 0x2 ;  /* 0x0000001e5b807211 */ /* 0x000fe200078a10ff */
[----:B------:R-:W-:Y:S01]  /*1af0*/  IMAD R109, R109, UR5, RZ ;  /* 0x000000056d6d7c24 */ /* 0x000fe2000f8e02ff */
[-C--:B------:R-:W-:Y:S01]  /*1b00*/  LEA.HI.X.SX32 R77, R9, R27.reuse, 0x2, P1 ;  /* 0x0000001b094d7211 */ /* 0x080fe200008f16ff */
[C---:B------:R-:W-:Y:S01]  /*1b10*/  IMAD R9, R20.reuse, 0x19, RZ ;  /* 0x0000001914097824 */ /* 0x040fe200078e02ff */
[----:B------:R-:W-:Y:S01]  /*1b20*/  IADD3 R78, P1, R79, R26, RZ ;  /* 0x0000001a4f4e7210 */ /* 0x000fe20007f3e0ff */
[----:B------:R-:W-:Y:S01]  /*1b30*/  IMAD R111, R111, UR5, RZ ;  /* 0x000000056f6f7c24 */ /* 0x000fe2000f8e02ff */
[----:B------:R-:W-:Y:S01]  /*1b40*/  LEA.HI.X.SX32 R129, R91, R6, 0x2, P5 ;  /* 0x000000065b817211 */ /* 0x000fe200028f16ff */
[----:B------:R-:W-:Y:S01]  /*1b50*/  IMAD R113, R113, UR5, RZ ;  /* 0x0000000571717c24 */ /* 0x000fe2000f8e02ff */
[-C--:B------:R-:W-:Y:S01]  /*1b60*/  LEA.HI.X.SX32 R79, R7, R27.reuse, 0x2, P1 ;  /* 0x0000001b074f7211 */ /* 0x080fe200008f16ff */
[----:B------:R-:W-:Y:S01]  /*1b70*/  IMAD R7, R20, 0x1a, RZ ;  /* 0x0000001a14077824 */ /* 0x000fe200078e02ff */
[----:B------:R-:W-:Y:S01]  /*1b80*/  IADD3 R80, P1, R81, R26, RZ ;  /* 0x0000001a51507210 */ /* 0x000fe20007f3e0ff */
[----:B------:R-:W-:Y:S01]  /*1b90*/  IMAD R115, R115, UR5, RZ ;  /* 0x0000000573737c24 */ /* 0x000fe2000f8e02ff */
[----:B------:R-:W-:Y:S01]  /*1ba0*/  LEA R126, P5, R95, R30, 0x2 ;  /* 0x0000001e5f7e7211 */ /* 0x000fe200078a10ff */
[----:B------:R-:W-:Y:S01]  /*1bb0*/  IMAD R117, R117, UR5, RZ ;  /* 0x0000000575757c24 */ /* 0x000fe2000f8e02ff */
[-C--:B------:R-:W-:Y:S01]  /*1bc0*/  LEA.HI.X.SX32 R81, R71, R27.reuse, 0x2, P1 ;  /* 0x0000001b47517211 */ /* 0x080fe200008f16ff */
[----:B------:R-:W-:Y:S01]  /*1bd0*/  IMAD.SHL.U32 R19, R18, 0x10, RZ ;  /* 0x0000001012137824 */ /* 0x000fe200078e00ff */
[----:B------:R-:W-:Y:S01]  /*1be0*/  IADD3 R82, P1, R83, R26, RZ ;  /* 0x0000001a53527210 */ /* 0x000fe20007f3e0ff */
[C---:B------:R-:W-:Y:S01]  /*1bf0*/  IMAD R153, R20.reuse, 0x70, RZ ;  /* 0x0000007014997824 */ /* 0x040fe200078e02ff */
[----:B------:R-:W-:Y:S01]  /*1c00*/  LEA.HI.X.SX32 R127, R95, R6, 0x2, P5 ;  /* 0x000000065f7f7211 */ /* 0x000fe200028f16ff */
[----:B------:R-:W-:Y:S01]  /*1c10*/  IMAD R119, R119, UR5, RZ ;  /* 0x0000000577777c24 */ /* 0x000fe2000f8e02ff */
[-C--:B------:R-:W-:Y:S01]  /*1c20*/  LEA.HI.X.SX32 R83, R9, R27.reuse, 0x2, P1 ;  /* 0x0000001b09537211 */ /* 0x080fe200008f16ff */
[C---:B------:R-:W-:Y:S01]  /*1c30*/  IMAD R151, R20.reuse, 0x74, RZ ;  /* 0x0000007414977824 */ /* 0x040fe200078e02ff */
[----:B------:R-:W-:Y:S01]  /*1c40*/  IADD3 R84, P1, R85, R26, RZ ;  /* 0x0000001a55547210 */ /* 0x000fe20007f3e0ff */
[C---:B------:R-:W-:Y:S01]  /*1c50*/  IMAD R149, R20.reuse, 0x78, RZ ;  /* 0x0000007814957824 */ /* 0x040fe200078e02ff */
[----:B------:R-:W-:Y:S01]  /*1c60*/  LEA R124, P5, R99, R30, 0x2 ;  /* 0x0000001e637c7211 */ /* 0x000fe200078a10ff */
[----:B-1----:R-:W-:Y:S01]  /*1c70*/  ULEA UR8, UR4, UR8, 0x18 ;  /* 0x0000000804087291 */ /* 0x002fe2000f8ec03f */
[-C--:B------:R-:W-:Y:S01]  /*1c80*/  LEA.HI.X.SX32 R85, R7, R27.reuse, 0x2, P1 ;  /* 0x0000001b07557211 */ /* 0x080fe200008f16ff */
[C---:B------:R-:W-:Y:S01]  /*1c90*/  IMAD R90, R20.reuse, 0x1d, RZ ;  /* 0x0000001d145a7824 */ /* 0x040fe200078e02ff */
[----:B------:R-:W-:Y:S01]  /*1ca0*/  IADD3 R154, P1, R155, R26, RZ ;  /* 0x0000001a9b9a7210 */ /* 0x000fe20007f3e0ff */
[C---:B------:R-:W-:Y:S01]  /*1cb0*/  IMAD R92, R20.reuse, 0x1e, RZ ;  /* 0x0000001e145c7824 */ /* 0x040fe200078e02ff */
[----:B------:R-:W-:Y:S01]  /*1cc0*/  LEA.HI.X.SX32 R125, R99, R6, 0x2, P5 ;  /* 0x00000006637d7211 */ /* 0x000fe200028f16ff */
[C---:B------:R-:W-:Y:S01]  /*1cd0*/  IMAD R147, R20.reuse, 0x7c, RZ ;  /* 0x0000007c14937824 */ /* 0x040fe200078e02ff */
[-C--:B------:R-:W-:Y:S01]  /*1ce0*/  LEA.HI.X.SX32 R155, R11, R27.reuse, 0x2, P1 ;  /* 0x0000001b0b9b7211 */ /* 0x080fe200008f16ff */
[C---:B------:R-:W-:Y:S01]  /*1cf0*/  IMAD R94, R20.reuse, 0x1f, RZ ;  /* 0x0000001f145e7824 */ /* 0x040fe200078e02ff */
[----:B------:R-:W-:Y:S01]  /*1d00*/  LEA R70, P1, R20, R26, 0x4 ;  /* 0x0000001a14467211 */ /* 0x000fe200078220ff */
[C---:B------:R-:W-:Y:S01]  /*1d10*/  VIADD R9, R34.reuse, 0xfffffff4 ;  /* 0xfffffff422097836 */ /* 0x040fe20000000000 */
[----:B------:R-:W-:Y:S01]  /*1d20*/  LEA R120, P5, R103, R30, 0x2 ;  /* 0x0000001e67787211 */ /* 0x000fe200078a10ff */
[C---:B------:R-:W-:Y:S01]  /*1d30*/  VIADD R11, R34.reuse, 0xffffffec ;  /* 0xffffffec220b7836 */ /* 0x040fe20000000000 */
[CC--:B------:R-:W-:Y:S01]  /*1d40*/  LEA.HI.X.SX32 R71, R73.reuse, R27.reuse, 0x2, P1 ;  /* 0x0000001b49477211 */ /* 0x0c0fe200008f16ff */
[C---:B------:R-:W-:Y:S01]  /*1d50*/  VIADD R12, R34.reuse, 0xffffffe8 ;  /* 0xffffffe8220c7836 */ /* 0x040fe20000000000 */
[----:B------:R-:W-:Y:S01]  /*1d60*/  IADD3 R72, P1, R73, R26, RZ ;  /* 0x0000001a49487210 */ /* 0x000fe20007f3e0ff */
[C---:B------:R-:W-:Y:S01]  /*1d70*/  VIADD R13, R34.reuse, 0xffffffe4 ;  /* 0xffffffe4220d7836 */ /* 0x040fe20000000000 */
[----:B------:R-:W-:Y:S01]  /*1d80*/  LEA.HI.X.SX32 R121, R103, R6, 0x2, P5 ;  /* 0x0000000667797211 */ /* 0x000fe200028f16ff */
[----:B------:R-:W-:Y:S01]  /*1d90*/  VIADD R14, R34, 0xffffffe1 ;  /* 0xffffffe1220e7836 */ /* 0x000fe20000000000 */
[----:B------:R-:W-:Y:S01]  /*1da0*/  LEA.HI.X.SX32 R73, R20, R27, 0x2, P1 ;  /* 0x0000001b14497211 */ /* 0x000fe200008f16ff */
[C---:B------:R-:W-:Y:S01]  /*1db0*/  VIADD R98, R34.reuse, 0xffffffe0 ;  /* 0xffffffe022627836 */ /* 0x040fe20000000000 */
[-C--:B------:R-:W-:Y:S01]  /*1dc0*/  LEA R144, P1, R89, R30.reuse, 0x2 ;  /* 0x0000001e59907211 */ /* 0x080fe200078210ff */
[C---:B------:R-:W-:Y:S01]  /*1dd0*/  VIADD R96, R34.reuse, 0x1f ;  /* 0x0000001f22607836 */ /* 0x040fe20000000000 */
[----:B------:R-:W-:Y:S01]  /*1de0*/  LEA R86, P5, R107, R30, 0x2 ;  /* 0x0000001e6b567211 */ /* 0x000fe200078a10ff */
[----:B------:R-:W-:Y:S01]  /*1df0*/  USHF.R.U32.HI UR4, URZ, 0x1, UR18 ;  /* 0x000000013f047899 */ /* 0x000fe20008011612 */
[----:B------:R-:W-:Y:S01]  /*1e00*/  LEA.HI.X.SX32 R145, R89, R6, 0x2, P1 ;  /* 0x0000000659917211 */ /* 0x000fe200008f16ff */
[C---:B------:R-:W-:Y:S01]  /*1e10*/  VIADD R16, R34.reuse, 0xffffffdc ;  /* 0xffffffdc22107836 */ /* 0x040fe20000000000 */
[----:B------:R-:W-:Y:S01]  /*1e20*/  LEA R142, P1, R93, R30, 0x2 ;  /* 0x0000001e5d8e7211 */ /* 0x000fe200078210ff */
[C---:B------:R-:W-:Y:S01]  /*1e30*/  VIADD R17, R34.reuse, 0xffffffda ;  /* 0xffffffda22117836 */ /* 0x040fe20000000000 */
[-C--:B------:R-:W-:Y:S01]  /*1e40*/  LEA.HI.X.SX32 R87, R107, R6.reuse, 0x2, P5 ;  /* 0x000000066b577211 */ /* 0x080fe200028f16ff */
[----:B------:R-:W-:Y:S01]  /*1e50*/  VIADD R100, R34, 0xffffffd7 ;  /* 0xffffffd722647836 */ /* 0x000fe20000000000 */
[----:B------:R-:W-:Y:S01]  /*1e60*/  LEA.HI.X.SX32 R143, R93, R6, 0x2, P1 ;  /* 0x000000065d8f7211 */ /* 0x000fe200008f16ff */
[----:B------:R-:W-:Y:S01]  /*1e70*/  ULDC UR5, c[0x0][0x230] ;  /* 0x00008c0000057ab9 */ /* 0x000fe20000000800 */
[-C--:B------:R-:W-:Y:S01]  /*1e80*/  LEA R140, P1, R97, R30.reuse, 0x2 ;  /* 0x0000001e618c7211 */ /* 0x080fe200078210ff */
[----:B------:R-:W-:Y:S01]  /*1e90*/  UIADD3 UR5, UR5, -0x85, URZ ;  /* 0xffffff7b05057890 */ /* 0x000fe2000fffe03f */
[----:B------:R-:W-:Y:S01]  /*1ea0*/  LEA R74, P5, R111, R30, 0x2 ;  /* 0x0000001e6f4a7211 */ /* 0x000fe200078a10ff */
[----:B------:R-:W-:Y:S01]  /*1eb0*/  ULDC UR6, c[0x0][0x230] ;  /* 0x00008c0000067ab9 */ /* 0x000fe20000000800 */
[----:B------:R-:W-:Y:S01]  /*1ec0*/  LEA.HI.X.SX32 R141, R97, R6, 0x2, P1 ;  /* 0x00000006618d7211 */ /* 0x000fe200008f16ff */
[----:B------:R-:W-:Y:S01]  /*1ed0*/  UIADD3 UR6, UR6, -0x86, URZ ;  /* 0xffffff7a06067890 */ /* 0x000fe2000fffe03f */
[----:B------:R-:W-:Y:S01]  /*1ee0*/  LEA R138, P1, R101, R30, 0x2 ;  /* 0x0000001e658a7211 */ /* 0x000fe200078210ff */
[----:B------:R-:W-:Y:S01]  /*1ef0*/  UISETP.GE.U32.AND UP1, UPT, UR5, 0x7fffff5c, UPT ;  /* 0x7fffff5c0500788c */ /* 0x000fe2000bf26070 */
[-C--:B------:R-:W-:Y:S01]  /*1f00*/  LEA.HI.X.SX32 R75, R111, R6.reuse, 0x2, P5 ;  /* 0x000000066f4b7211 */ /* 0x080fe200028f16ff */
[----:B------:R-:W-:Y:S01]  /*1f10*/  ULDC UR7, c[0x0][0x230] ;  /* 0x00008c0000077ab9 */ /* 0x000fe20000000800 */
[----:B------:R-:W-:Y:S01]  /*1f20*/  LEA.HI.X.SX32 R139, R101, R6, 0x2, P1 ;  /* 0x00000006658b7211 */ /* 0x000fe200008f16ff */
[----:B------:R-:W-:Y:S01]  /*1f30*/  UIADD3 UR7, UR7, -0x87, URZ ;  /* 0xffffff7907077890 */ /* 0x000fe2000fffe03f */
[-C--:B------:R-:W-:Y:S01]  /*1f40*/  LEA R136, P1, R105, R30.reuse, 0x2 ;  /* 0x0000001e69887211 */ /* 0x080fe200078210ff */
[----:B------:R-:W-:Y:S01]  /*1f50*/  UIADD3 UR5, UR11, -0x8a, URZ ;  /* 0xffffff760b057890 */ /* 0x000fe2000fffe03f */
[----:B------:R-:W-:-:S02]  /*1f60*/  LEA R28, P5, R115, R30, 0x2 ;  /* 0x0000001e731c7211 */ /* 0x000fc400078a10ff */
[----:B------:R-:W-:Y:S01]  /*1f70*/  LEA.HI.X.SX32 R137, R105, R6, 0x2, P1 ;  /* 0x0000000669897211 */ /* 0x000fe200008f16ff */
[----:B------:R-:W-:Y:S01]  /*1f80*/  UISETP.GE.U32.AND UP2, UPT, UR5, 0x7fffff57, UPT ;  /* 0x7fffff570500788c */ /* 0x000fe2000bf46070 */
[----:B------:R-:W-:Y:S02]  /*1f90*/  LEA R134, P1, R109, R30, 0x2 ;  /* 0x0000001e6d867211 */ /* 0x000fe400078210ff */
[-C--:B------:R-:W-:Y:S01]  /*1fa0*/  LEA.HI.X.SX32 R29, R115, R6.reuse, 0x2, P5 ;  /* 0x00000006731d7211 */ /* 0x080fe200028f16ff */
[----:B------:R-:W-:Y:S01]  /*1fb0*/  ULDC UR5, c[0x0][0x230] ;  /* 0x00008c0000057ab9 */ /* 0x000fe20000000800 */
[----:B------:R-:W-:Y:S01]  /*1fc0*/  LEA.HI.X.SX32 R135, R109, R6, 0x2, P1 ;  /* 0x000000066d877211 */ /* 0x000fe200008f16ff */
[----:B------:R-:W-:Y:S01]  /*1fd0*/  UIADD3 UR5, UR5, -0x8e, URZ ;  /* 0xffffff7205057890 */ /* 0x000fe2000fffe03f */
[----:B------:R-:W-:Y:S02]  /*1fe0*/  LEA R132, P1, R113, R30, 0x2 ;  /* 0x0000001e71847211 */ /* 0x000fe400078210ff */
[----:B------:R-:W-:-:S02]  /*1ff0*/  LOP3.LUT R7, R19, 0x70, RZ, 0xc0, !PT ;  /* 0x0000007013077812 */ /* 0x000fc400078ec0ff */
[----:B------:R-:W-:Y:S02]  /*2000*/  LEA.HI.X.SX32 R133, R113, R6, 0x2, P1 ;  /* 0x0000000671857211 */ /* 0x000fe400008f16ff */
[-C--:B------:R-:W-:Y:S02]  /*2010*/  LEA R130, P1, R117, R30.reuse, 0x2 ;  /* 0x0000001e75827211 */ /* 0x080fe400078210ff */
[----:B------:R-:W-:Y:S02]  /*2020*/  LEA R30, P5, R119, R30, 0x2 ;  /* 0x0000001e771e7211 */ /* 0x000fe400078a10ff */
[----:B------:R-:W-:Y:S02]  /*2030*/  LEA.HI.X.SX32 R131, R117, R6, 0x2, P1 ;  /* 0x0000000675837211 */ /* 0x000fe400008f16ff */
[----:B------:R-:W-:Y:S02]  /*2040*/  IADD3 R152, P1, R153, R26, RZ ;  /* 0x0000001a99987210 */ /* 0x000fe40007f3e0ff */
[----:B------:R-:W-:Y:S01]  /*2050*/  LEA.HI.X.SX32 R31, R119, R6, 0x2, P5 ;  /* 0x00000006771f7211 */ /* 0x000fe200028f16ff */
[----:B------:R-:W-:Y:S01]  /*2060*/  IMAD R6, R2, 0x80, R7 ;  /* 0x0000008002067824 */ /* 0x000fe200078e0207 */
[----:B------:R-:W-:Y:S01]  /*2070*/  LEA.HI.X.SX32 R153, R22, R27, 0x2, P1 ;  /* 0x0000001b16997211 */ /* 0x000fe200008f16ff */
[----:B------:R-:W-:Y:S01]  /*2080*/  VIADD R7, R34, 0xfffffff9 ;  /* 0xfffffff922077836 */ /* 0x000fe20000000000 */
[-C--:B------:R-:W-:Y:S01]  /*2090*/  IADD3 R150, P5, R151, R26.reuse, RZ ;  /* 0x0000001a97967210 */ /* 0x080fe20007fbe0ff */
[----:B------:R-:W-:Y:S01]  /*20a0*/  VIADD R157, R6, UR8 ;  /* 0x00000008069d7c36 */ /* 0x000fe20008000000 */
[----:B------:R-:W-:-:S02]  /*20b0*/  IADD3 R148, P1, R149, R26, RZ ;  /* 0x0000001a95947210 */ /* 0x000fc40007f3e0ff */
[-C--:B------:R-:W-:Y:S02]  /*20c0*/  LEA.HI.X.SX32 R151, R90, R27.reuse, 0x2, P5 ;  /* 0x0000001b5a977211 */ /* 0x080fe400028f16ff */
[-C--:B------:R-:W-:Y:S01]  /*20d0*/  LEA.HI.X.SX32 R149, R92, R27.reuse, 0x2, P1 ;  /* 0x0000001b5c957211 */ /* 0x080fe200008f16ff */
[----:B------:R-:W-:Y:S01]  /*20e0*/  @!PT LDS RZ, [RZ] ;  /* 0x00000000fffff984 */ /* 0x000fe20000000800 */
[----:B------:R-:W-:Y:S01]  /*20f0*/  @!PT LDS RZ, [RZ] ;  /* 0x00000000fffff984 */ /* 0x000fe20000000800 */
[----:B------:R-:W-:Y:S01]  /*2100*/  @!PT LDS RZ, [RZ] ;  /* 0x00000000fffff984 */ /* 0x000fe20000000800 */
[----:B------:R1:W-:Y:S01]  /*2110*/  LDGSTS.E [R157], desc[UR16][R26.64], !P6 ;  /* 0x000000001a9d7fae */ /* 0x0003e2000f121850 */
[----:B------:R-:W-:Y:S02]  /*2120*/  IADD3 R146, P5, R147, R26, RZ ;  /* 0x0000001a93927210 */ /* 0x000fe40007fbe0ff */
[----:B------:R-:W-:Y:S01]  /*2130*/  ISETP.GE.U32.AND P1, PT, R8, 0x7fffffdc, PT ;  /* 0x7fffffdc0800780c */ /* 0x000fe20003f26070 */
[----:B------:R-:W-:Y:S01]  /*2140*/  VIADD R8, R34, 0xfffffff8 ;  /* 0xfffffff822087836 */ /* 0x000fe20000000000 */
[----:B------:R-:W-:Y:S01]  /*2150*/  LEA.HI.X.SX32 R147, R94, R27, 0x2, P5 ;  /* 0x0000001b5e937211 */ /* 0x000fe200028f16ff */
[----:B------:R2:W-:Y:S01]  /*2160*/  LDGSTS.E [R157+0x4], desc[UR16][R72.64], !P2 ;  /* 0x00004000489d7fae */ /* 0x0005e2000d121850 */
[----:B------:R-:W-:Y:S01]  /*2170*/  ISETP.GE.U32.AND P5, PT, R10, 0x7fffffdb, PT ;  /* 0x7fffffdb0a00780c */ /* 0x000fe20003fa6070 */
[----:B------:R-:W-:Y:S01]  /*2180*/  VIADD R10, R34, 0xfffffff0 ;  /* 0xfffffff0220a7836 */ /* 0x000fe20000000000 */
[----:B------:R-:W-:Y:S01]  /*2190*/  ISETP.GE.U32.AND P6, PT, R7, 0x7fffffda, PT ;  /* 0x7fffffda0700780c */ /* 0x000fe20003fc6070 */
[----:B------:R3:W-:Y:S01]  /*21a0*/  LDGSTS.E [R157+0x8], desc[UR16][R66.64], !P3 ;  /* 0x00008000429d7fae */ /* 0x0007e2000d921850 */
[----:B------:R-:W-:Y:S01]  /*21b0*/  ISETP.GE.U32.AND P2, PT, R8, 0x7fffffd9, PT ;  /* 0x7fffffd90800780c */ /* 0x000fe20003f46070 */
[----:B------:R-:W-:Y:S01]  /*21c0*/  VIADD R8, R34, 0xfffffff7 ;  /* 0xfffffff722087836 */ /* 0x000fe20000000000 */
[----:B------:R-:W-:Y:S01]  /*21d0*/  LOP3.LUT R7, R6, 0x10, RZ, 0x3c, !PT ;  /* 0x0000001006077812 */ /* 0x000fe200078e3cff */
[----:B------:R4:W-:Y:S03]  /*21e0*/  LDGSTS.E [R157+0xc], desc[UR16][R68.64], !P4 ;  /* 0x0000c000449d7fae */ /* 0x0009e6000e121850 */
[----:B------:R-:W-:Y:S01]  /*21f0*/  ISETP.GE.U32.AND P3, PT, R8, 0x7fffffd8, PT ;  /* 0x7fffffd80800780c */ /* 0x000fe20003f66070 */
[----:B------:R-:W-:-:S02]  /*2200*/  VIADD R159, R7, UR8 ;  /* 0x00000008079f7c36 */ /* 0x000fc40008000000 */
[----:B------:R-:W-:-:S03]  /*2210*/  VIADD R8, R34, 0xfffffff6 ;  /* 0xfffffff622087836 */ /* 0x000fc60000000000 */
[----:B------:R5:W-:Y:S02]  /*2220*/  LDGSTS.E [R159], desc[UR16][R70.64], !P1 ;  /* 0x00000000469f7fae */ /* 0x000be4000c921850 */
[----:B------:R-:W-:Y:S01]  /*2230*/  ISETP.GE.U32.AND P4, PT, R8, 0x7fffffd7, PT ;  /* 0x7fffffd70800780c */ /* 0x000fe20003f86070 */
[C---:B------:R-:W-:Y:S01]  /*2240*/  VIADD R8, R34.reuse, 0xfffffff5 ;  /* 0xfffffff522087836 */ /* 0x040fe20000000000 */
[----:B------:R5:W-:Y:S01]  /*2250*/  LDGSTS.E [R159+0x4], desc[UR16][R60.64], !P5 ;  /* 0x000040003c9f7fae */ /* 0x000be2000e921850 */
[----:B------:R-:W-:Y:S01]  /*2260*/  ISETP.GE.U32.AND P5, PT, R9, 0x7fffffd5, PT ;  /* 0x7fffffd50900780c */ /* 0x000fe20003fa6070 */
[----:B------:R-:W-:Y:S02]  /*2270*/  VIADD R9, R34, 0xfffffff3 ;  /* 0xfffffff322097836 */ /* 0x000fe40000000000 */
[----:B------:R-:W-:Y:S01]  /*2280*/  ISETP.GE.U32.AND P1, PT, R8, 0x7fffffd6, PT ;  /* 0x7fffffd60800780c */ /* 0x000fe20003f26070 */
[----:B------:R5:W-:Y:S01]  /*2290*/  LDGSTS.E [R159+0x8], desc[UR16][R62.64], !P6 ;  /* 0x000080003e9f7fae */ /* 0x000be2000f121850 */
[----:B------:R-:W-:-:S02]  /*22a0*/  LOP3.LUT R8, R6, 0x20, RZ, 0x3c, !PT ;  /* 0x0000002006087812 */ /* 0x000fc400078e3cff */
[----:B------:R-:W-:Y:S01]  /*22b0*/  ISETP.GE.U32.AND P6, PT, R9, 0x7fffffd4, PT ;  /* 0x7fffffd40900780c */ /* 0x000fe20003fc6070 */
[----:B------:R-:W-:Y:S01]  /*22c0*/  VIADD R9, R34, 0xfffffff2 ;  /* 0xfffffff222097836 */ /* 0x000fe20000000000 */
[----:B------:R5:W-:Y:S01]  /*22d0*/  LDGSTS.E [R159+0xc], desc[UR16][R64.64], !P2 ;  /* 0x0000c000409f7fae */ /* 0x000be2000d121850 */
[----:B------:R-:W-:-:S03]  /*22e0*/  VIADD R161, R8, UR8 ;  /* 0x0000000808a17c36 */ /* 0x000fc60008000000 */
[----:B------:R-:W-:Y:S01]  /*22f0*/  ISETP.GE.U32.AND P2, PT, R9, 0x7fffffd3, PT ;  /* 0x7fffffd30900780c */ /* 0x000fe20003f46070 */
[----:B------:R-:W-:Y:S01]  /*2300*/  VIADD R9, R34, 0xfffffff1 ;  /* 0xfffffff122097836 */ /* 0x000fe20000000000 */
[----:B------:R5:W-:Y:S04]  /*2310*/  LDGSTS.E [R161], desc[UR16][R54.64], !P3 ;  /* 0x0000000036a17fae */ /* 0x000be8000d921850 */
[----:B------:R5:W-:Y:S01]  /*2320*/  LDGSTS.E [R161+0x4], desc[UR16][R56.64], !P4 ;  /* 0x0000400038a17fae */ /* 0x000be2000e121850 */
[----:B------:R-:W-:Y:S02]  /*2330*/  ISETP.GE.U32.AND P3, PT, R9, 0x7fffffd2, PT ;  /* 0x7fffffd20900780c */ /* 0x000fe40003f66070 */
[----:B------:R-:W-:Y:S01]  /*2340*/  ISETP.GE.U32.AND P4, PT, R10, 0x7fffffd1, PT ;  /* 0x7fffffd10a00780c */ /* 0x000fe20003f86070 */
[----:B------:R-:W-:Y:S01]  /*2350*/  VIADD R10, R34, 0xffffffef ;  /* 0xffffffef220a7836 */ /* 0x000fe20000000000 */
[----:B------:R-:W-:Y:S01]  /*2360*/  LOP3.LUT R9, R6, 0x30, RZ, 0x3c, !PT ;  /* 0x0000003006097812 */ /* 0x000fe200078e3cff */
[----:B------:R5:W-:Y:S03]  /*2370*/  LDGSTS.E [R161+0x8], desc[UR16][R58.64], !P1 ;  /* 0x000080003aa17fae */ /* 0x000be6000c921850 */
[----:B------:R-:W-:Y:S01]  /*2380*/  ISETP.GE.U32.AND P1, PT, R10, 0x7fffffd0, PT ;  /* 0x7fffffd00a00780c */ /* 0x000fe20003f26070 */
[----:B------:R-:W-:Y:S01]  /*2390*/  VIADD R163, R9, UR8 ;  /* 0x0000000809a37c36 */ /* 0x000fe20008000000 */
[----:B------:R5:W-:Y:S01]  /*23a0*/  LDGSTS.E [R161+0xc], desc[UR16][R36.64], !P5 ;  /* 0x0000c00024a17fae */ /* 0x000be2000e921850 */
        /* <DEDUP_REMOVED lines=42> */
[----:B------:R5:W-:Y:S01]  /*2650*/  LDGSTS.E [R169], desc[UR16][R80.64], !P6 ;  /* 0x0000000050a97fae */ /* 0x000be2000f121850 */
[----:B------:R-:W-:Y:S01]  /*2660*/  ISETP.GE.U32.AND P6, PT, R14, 0x7fffffc2, PT ;  /* 0x7fffffc20e00780c */ /* 0x000fe20003fc6070 */
[----:B------:R-:W-:Y:S02]  /*2670*/  VIADD R14, R34, 0xffffffde ;  /* 0xffffffde220e7836 */ /* 0x000fe40000000000 */
[----:B------:R5:W-:Y:S01]  /*2680*/  LDGSTS.E [R169+0x4], desc[UR16][R82.64], !P2 ;  /* 0x0000400052a97fae */ /* 0x000be2000d121850 */
[----:B------:R-:W-:Y:S02]  /*2690*/  ISETP.GE.U32.AND P2, PT, R13, 0x7fffffc0, PT ;  /* 0x7fffffc00d00780c */ /* 0x000fe40003f46070 */
[----:B------:R-:W-:Y:S01]  /*26a0*/  LOP3.LUT R13, R6, 0x70, RZ, 0x3c, !PT ;  /* 0x00000070060d7812 */ /* 0x000fe200078e3cff */
[----:B------:R5:W-:Y:S01]  /*26b0*/  LDGSTS.E [R169+0x8], desc[UR16][R84.64], !P3 ;  /* 0x0000800054a97fae */ /* 0x000be2000d921850 */
[----:B------:R-:W-:Y:S01]  /*26c0*/  ISETP.GE.U32.AND P3, PT, R14, 0x7fffffbf, PT ;  /* 0x7fffffbf0e00780c */ /* 0x000fe20003f66070 */
[----:B------:R-:W-:-:S02]  /*26d0*/  VIADD R14, R34, 0xffffffdd ;  /* 0xffffffdd220e7836 */ /* 0x000fc40000000000 */
[----:B------:R-:W-:Y:S01]  /*26e0*/  VIADD R171, R13, UR8 ;  /* 0x000000080dab7c36 */ /* 0x000fe20008000000 */
[----:B------:R5:W-:Y:S02]  /*26f0*/  LDGSTS.E [R169+0xc], desc[UR16][R154.64], !P4 ;  /* 0x0000c0009aa97fae */ /* 0x000be4000e121850 */
[----:B------:R-:W-:Y:S01]  /*2700*/  ISETP.GE.U32.AND P4, PT, R14, 0x7fffffbe, PT ;  /* 0x7fffffbe0e00780c */ /* 0x000fe20003f86070 */
[----:B------:R-:W-:Y:S01]  /*2710*/  IMAD.SHL.U32 R14, R2, 0x4, RZ ;  /* 0x00000004020e7824 */ /* 0x000fe200078e00ff */
[----:B------:R5:W-:Y:S01]  /*2720*/  LDGSTS.E [R171], desc[UR16][R152.64], !P1 ;  /* 0x0000000098ab7fae */ /* 0x000be2000c921850 */
[----:B------:R-:W-:-:S03]  /*2730*/  ISETP.GE.U32.AND P1, PT, R98, 0x7fffffc1, PT ;  /* 0x7fffffc16200780c */ /* 0x000fc60003f26070 */
[----:B------:R5:W-:Y:S01]  /*2740*/  LDGSTS.E [R171+0x4], desc[UR16][R150.64], !P5 ;  /* 0x0000400096ab7fae */ /* 0x000be2000e921850 */
[----:B------:R-:W-:Y:S02]  /*2750*/  ISETP.GT.AND P5, PT, R96, 0x1f, PT ;  /* 0x0000001f6000780c */ /* 0x000fe40003fa4270 */
[----:B------:R-:W-:Y:S01]  /*2760*/  LOP3.LUT R14, R14, UR4, RZ, 0x3c, !PT ;  /* 0x000000040e0e7c12 */ /* 0x000fe2000f8e3cff */
[----:B------:R5:W-:Y:S01]  /*2770*/  LDGSTS.E [R171+0x8], desc[UR16][R148.64], !P6 ;  /* 0x0000800094ab7fae */ /* 0x000be2000f121850 */
[----:B------:R-:W-:Y:S01]  /*2780*/  ISETP.GE.AND P6, PT, R5, R34, PT ;  /* 0x000000220500720c */ /* 0x000fe20003fc6270 */
[----:B------:R-:W-:Y:S01]  /*2790*/  ULDC UR4, c[0x0][0x230] ;  /* 0x00008c0000047ab9 */ /* 0x000fe20000000800 */
[----:B------:R-:W-:Y:S01]  /*27a0*/  SEL R15, RZ, 0x4, !P5 ;  /* 0x00000004ff0f7807 */ /* 0x000fe20006800000 */
[----:B------:R-:W-:Y:S01]  /*27b0*/  VIADD R173, R14, UR8 ;  /* 0x000000080ead7c36 */ /* 0x000fe20008000000 */
[----:B------:R-:W-:Y:S01]  /*27c0*/  ISETP.GE.U32.AND P5, PT, R16, 0x7fffffbd, PT ;  /* 0x7fffffbd1000780c */ /* 0x000fe20003fa6070 */
[----:B------:R5:W-:Y:S01]  /*27d0*/  LDGSTS.E [R171+0xc], desc[UR16][R146.64], !P1 ;  /* 0x0000c00092ab7fae */ /* 0x000be2000c921850 */
[----:B------:R-:W-:Y:S01]  /*27e0*/  SEL R15, R15, RZ, !P6 ;  /* 0x000000ff0f0f7207 */ /* 0x000fe20007000000 */
[----:B------:R-:W-:Y:S01]  /*27f0*/  VIADD R16, R34, 0xffffffdb ;  /* 0xffffffdb22107836 */ /* 0x000fe20000000000 */
[----:B------:R-:W-:Y:S01]  /*2800*/  UIADD3 UR4, UR4, -0x84, URZ ;  /* 0xffffff7c04047890 */ /* 0x000fe2000fffe03f */
[----:B------:R-:W0:Y:S01]  /*2810*/  LDGDEPBAR ;  /* 0x00000000000079af */ /* 0x000e220000000000 */
[----:B------:R-:W-:-:S02]  /*2820*/  ISETP.NE.U32.AND P1, PT, R15, RZ, PT ;  /* 0x000000ff0f00720c */ /* 0x000fc40003f25070 */
[----:B------:R-:W-:Y:S01]  /*2830*/  LOP3.LUT R15, R14, 0x40, RZ, 0x3c, !PT ;  /* 0x000000400e0f7812 */ /* 0x000fe200078e3cff */
[----:B------:R-:W-:Y:S01]  /*2840*/  UISETP.GE.U32.AND UP0, UPT, UR4, 0x7fffff5d, UPT ;  /* 0x7fffff5d0400788c */ /* 0x000fe2000bf06070 */
[----:B------:R-:W-:Y:S01]  /*2850*/  ISETP.GE.U32.AND P6, PT, R16, 0x7fffffbc, PT ;  /* 0x7fffffbc1000780c */ /* 0x000fe20003fc6070 */
[----:B------:R-:W-:Y:S01]  /*2860*/  IMAD.SHL.U32 R16, R20, 0x20, RZ ;  /* 0x0000002014107824 */ /* 0x000fe200078e00ff */
[----:B------:R-:W-:Y:S01]  /*2870*/  UIADD3 UR4, UR9, -0x88, URZ ;  /* 0xffffff7809047890 */ /* 0x000fe2000fffe03f */
[----:B------:R-:W-:Y:S02]  /*2880*/  VIADD R35, R15, UR8 ;  /* 0x000000080f237c36 */ /* 0x000fe40008000000 */
[----:B-1----:R-:W-:Y:S01]  /*2890*/  IMAD.WIDE R26, R16, 0x4, R26 ;  /* 0x00000004101a7825 */ /* 0x002fe200078e021a */
[----:B------:R-:W-:-:S03]  /*28a0*/  ULDC UR9, c[0x0][0x230] ;  /* 0x00008c0000097ab9 */ /* 0x000fc60000000800 */
[----:B------:R-:W-:Y:S01]  /*28b0*/  LDGSTS.E [R173+0x18000], desc[UR16][R144.64], P1 ;  /* 0x1800000090ad7fae */ /* 0x000fe20008921850 */
[----:B--2---:R-:W-:-:S03]  /*28c0*/  IMAD.WIDE R72, R16, 0x4, R72 ;  /* 0x0000000410487825 */ /* 0x004fc600078e0248 */
[----:B------:R-:W-:Y:S01]  /*28d0*/  LDGSTS.E [R173+0x18400], desc[UR16][R142.64], P1 ;  /* 0x184000008ead7fae */ /* 0x000fe20008921850 */
[----:B---3--:R-:W-:-:S03]  /*28e0*/  IMAD.WIDE R66, R16, 0x4, R66 ;  /* 0x0000000410427825 */ /* 0x008fc600078e0242 */
[----:B------:R-:W-:Y:S01]  /*28f0*/  LDGSTS.E [R173+0x18800], desc[UR16][R140.64], P1 ;  /* 0x188000008cad7fae */ /* 0x000fe20008921850 */
[----:B----4-:R-:W-:-:S03]  /*2900*/  IMAD.WIDE R68, R16, 0x4, R68 ;  /* 0x0000000410447825 */ /* 0x010fc600078e0244 */
[----:B------:R-:W-:Y:S01]  /*2910*/  LDGSTS.E [R173+0x18c00], desc[UR16][R138.64], P1 ;  /* 0x18c000008aad7fae */ /* 0x000fe20008921850 */
[----:B-----5:R-:W-:-:S03]  /*2920*/  IMAD.WIDE R70, R16, 0x4, R70 ;  /* 0x0000000410467825 */ /* 0x020fc600078e0246 */
[----:B------:R-:W-:Y:S01]  /*2930*/  LDGSTS.E [R173+0x19000], desc[UR16][R136.64], P1 ;  /* 0x1900000088ad7fae */ /* 0x000fe20008921850 */
[----:B------:R-:W-:-:S03]  /*2940*/  IMAD.WIDE R60, R16, 0x4, R60 ;  /* 0x00000004103c7825 */ /* 0x000fc600078e023c */
        /* <DEDUP_REMOVED lines=21> */
[----:B------:R-:W-:Y:S01]  /*2aa0*/  ISETP.GE.U32.AND P1, PT, R17, 0x7fffffbb, PT ;  /* 0x7fffffbb1100780c */ /* 0x000fe20003f26070 */
[----:B------:R-:W-:Y:S02]  /*2ab0*/  VIADD R17, R34, 0xffffffd9 ;  /* 0xffffffd922117836 */ /* 0x000fe40000000000 */
[----:B------:R-:W0:Y:S01]  /*2ac0*/  LDGDEPBAR ;  /* 0x00000000000079af */ /* 0x000e220000000000 */
[C---:B------:R-:W-:Y:S01]  /*2ad0*/  IMAD.WIDE R46, R16.reuse, 0x4, R46 ;  /* 0x00000004102e7825 */ /* 0x040fe200078e022e */
[----:B------:R-:W-:Y:S03]  /*2ae0*/  BAR.SYNC.DEFER_BLOCKING 0x0 ;  /* 0x0000000000007b1d */ /* 0x000fe60000010000 */
[----:B------:R-:W-:-:S04]  /*2af0*/  IMAD.WIDE R40, R16, 0x4, R40 ;  /* 0x0000000410287825 */ /* 0x000fc800078e0228 */
[----:B------:R-:W-:-:S04]  /*2b00*/  IMAD.WIDE R42, R16, 0x4, R42 ;  /* 0x00000004102a7825 */ /* 0x000fc800078e022a */
[----:B------:R-:W-:-:S04]  /*2b10*/  IMAD.WIDE R32, R16, 0x4, R32 ;  /* 0x0000000410207825 */ /* 0x000fc800078e0220 */
[----:B------:R-:W-:-:S04]  /*2b20*/  IMAD.WIDE R24, R16, 0x4, R24 ;  /* 0x0000000410187825 */ /* 0x000fc800078e0218 */
[----:B------:R-:W-:-:S04]  /*2b30*/  IMAD.WIDE R44, R16, 0x4, R44 ;  /* 0x00000004102c7825 */ /* 0x000fc800078e022c */
[----:B------:R-:W-:Y:S01]  /*2b40*/  IMAD.WIDE R76, R16, 0x4, R76 ;  /* 0x00000004104c7825 */ /* 0x000fe200078e024c */
[----:B------:R-:W-:Y:S01]  /*2b50*/  @!PT LDS RZ, [RZ] ;  /* 0x00000000fffff984 */ /* 0x000fe20000000800 */
[----:B------:R-:W-:Y:S01]  /*2b60*/  @!PT LDS RZ, [RZ] ;  /* 0x00000000fffff984 */ /* 0x000fe20000000800 */
[----:B------:R-:W-:Y:S01]  /*2b70*/  @!PT LDS RZ, [RZ] ;  /* 0x00000000fffff984 */ /* 0x000fe20000000800 */
[----:B------:R1:W-:Y:S01]  /*2b80*/  LDGSTS.E [R157+0x4000], desc[UR16][R26.64], !P2 ;  /* 0x040000001a9d7fae */ /* 0x0003e2000d121850 */
[----:B------:R-:W-:Y:S02]  /*2b90*/  ISETP.GE.U32.AND P2, PT, R17, 0x7fffffba, PT ;  /* 0x7fffffba1100780c */ /* 0x000fe40003f46070 */
[----:B------:R-:W-:Y:S01]  /*2ba0*/  VIADD R17, R34, 0xffffffd8 ;  /* 0xffffffd822117836 */ /* 0x000fe20000000000 */
[----:B------:R2:W-:Y:S01]  /*2bb0*/  LDGSTS.E [R157+0x4004], desc[UR16][R72.64], !P3 ;  /* 0x04004000489d7fae */ /* 0x0005e2000d921850 */
[----:B------:R-:W-:-:S03]  /*2bc0*/  IMAD.WIDE R78, R16, 0x4, R78 ;  /* 0x00000004104e7825 */ /* 0x000fc600078e024e */
[----:B------:R-:W-:Y:S01]  /*2bd0*/  ISETP.GE.U32.AND P3, PT, R17, 0x7fffffb9, PT ;  /* 0x7fffffb91100780c */ /* 0x000fe20003f66070 */
[----:B------:R3:W-:Y:S01]  /*2be0*/  LDGSTS.E [R157+0x4008], desc[UR16][R66.64], !P4 ;  /* 0x04008000429d7fae */ /* 0x0007e2000e121850 */
[----:B------:R-:W-:Y:S01]  /*2bf0*/  VIADD R17, R34, 0xffffffd6 ;  /* 0xffffffd622117836 */ /* 0x000fe20000000000 */
[----:B------:R-:W-:Y:S01]  /*2c00*/  ISETP.GE.U32.AND P4, PT, R100, 0x7fffffb8, PT ;  /* 0x7fffffb86400780c */ /* 0x000fe20003f86070 */
[----:B------:R-:W-:Y:S01]  /*2c10*/  VIADD R100, R34, 0xffffffd5 ;  /* 0xffffffd522647836 */ /* 0x000fe20000000000 */
[----:B------:R4:W-:Y:S01]  /*2c20*/  LDGSTS.E [R157+0x400c], desc[UR16][R68.64], !P5 ;  /* 0x0400c000449d7fae */ /* 0x0009e2000e921850 */
[----:B------:R-:W-:Y:S01]  /*2c30*/  IMAD.WIDE R80, R16, 0x4, R80 ;  /* 0x0000000410507825 */ /* 0x000fe200078e0250 */
[----:B------:R-:W-:Y:S02]  /*2c40*/  ISETP.GE.U32.AND P5, PT, R17, 0x7fffffb7, PT ;  /* 0x7fffffb71100780c */ /* 0x000fe40003fa6070 */
[----:B------:R5:W-:Y:S01]  /*2c50*/  LDGSTS.E [R159+0x4000], desc[UR16][R70.64], !P6 ;  /* 0x04000000469f7fae */ /* 0x000be2000f121850 */
[----:B------:R-:W-:Y:S01]  /*2c60*/  VIADD R17, R34, 0xffffffd4 ;  /* 0xffffffd422117836 */ /* 0x000fe20000000000 */
[----:B------:R-:W-:Y:S01]  /*2c70*/  ISETP.GE.U32.AND P6, PT, R100, 0x7fffffb6, PT ;  /* 0x7fffffb66400780c */ /* 0x000fe20003fc6070 */
[----:B------:R-:W-:Y:S01]  /*2c80*/  IMAD.WIDE R82, R16, 0x4, R82 ;  /* 0x0000000410527825 */ /* 0x000fe200078e0252 */
[----:B------:R5:W-:Y:S01]  /*2c90*/  LDGSTS.E [R159+0x4004], desc[UR16][R60.64], !P1 ;  /* 0x040040003c9f7fae */ /* 0x000be2000c921850 */
[----:B------:R-:W-:Y:S01]  /*2ca0*/  ISETP.GE.AND P1, PT, R5, R98, PT ;  /* 0x000000620500720c */ /* 0x000fe20003f26270 */
[----:B------:R-:W5:Y:S01]  /*2cb0*/  LDC R100, c[0x0][0x230] ;  /* 0x00008c00ff647b82 */ /* 0x000f620000000800 */
[C---:B------:R-:W-:Y:S01]  /*2cc0*/  VIADD R98, R34.reuse, 0xffffffd2 ;  /* 0xffffffd222627836 */ /* 0x040fe20000000000 */
[----:B------:R5:W-:Y:S01]  /*2cd0*/  LDGSTS.E [R159+0x4008], desc[UR16][R62.64], !P2 ;  /* 0x040080003e9f7fae */ /* 0x000be2000d121850 */
[----:B------:R-:W-:Y:S01]  /*2ce0*/  ISETP.GE.U32.AND P2, PT, R17, 0x7fffffb5, PT ;  /* 0x7fffffb51100780c */ /* 0x000fe20003f46070 */
[----:B------:R-:W-:Y:S01]  /*2cf0*/  VIADD R17, R34, 0xffffffd3 ;  /* 0xffffffd322117836 */ /* 0x000fe20000000000 */
[----:B------:R-:W-:Y:S01]  /*2d00*/  SEL R102, RZ, 0x4, P1 ;  /* 0x00000004ff667807 */ /* 0x000fe20000800000 */
[----:B------:R5:W-:Y:S01]  /*2d10*/  LDGSTS.E [R159+0x400c], desc[UR16][R64.64], !P3 ;  /* 0x0400c000409f7fae */ /* 0x000be2000d921850 */
[----:B------:R-:W-:-:S02]  /*2d20*/  IMAD.WIDE R84, R16, 0x4, R84 ;  /* 0x0000000410547825 */ /* 0x000fc400078e0254 */
        /* <DEDUP_REMOVED lines=11> */
[----:B------:R-:W-:Y:S01]  /*2de0*/  VIADD R98, R34, 0xffffffcd ;  /* 0xffffffcd22627836 */ /* 0x000fe20000000000 */
[----:B------:R5:W-:Y:S01]  /*2df0*/  LDGSTS.E [R161+0x400c], desc[UR16][R36.64], !P2 ;  /* 0x0400c00024a17fae */ /* 0x000be2000d121850 */
[----:B------:R-:W-:Y:S01]  /*2e00*/  IMAD.WIDE R152, R16, 0x4, R152 ;  /* 0x0000000410987825 */ /* 0x000fe200078e0298 */
[----:B------:R-:W-:-:S02]  /*2e10*/  ISETP.GE.U32.AND P1, PT, R17, 0x7fffffb0, PT ;  /* 0x7fffffb01100780c */ /* 0x000fc40003f26070 */
        /* <DEDUP_REMOVED lines=8> */
[----:B------:R-:W-:Y:S02]  /*2ea0*/  VIADD R17, R34, 0xffffffcc ;  /* 0xffffffcc22117836 */ /* 0x000fe40000000000 */
[----:B------:R-:W-:Y:S01]  /*2eb0*/  IMAD.WIDE R148, R16, 0x4, R148 ;  /* 0x0000000410947825 */ /* 0x000fe200078e0294 */
[----:B------:R5:W-:Y:S01]  /*2ec0*/  LDGSTS.E [R163+0x400c], desc[UR16][R48.64], !P6 ;  /* 0x0400c00030a37fae */ /* 0x000be2000f121850 */
[----:B------:R-:W-:-:S02]  /*2ed0*/  ISETP.GE.U32.AND P6, PT, R98, 0x7fffffab, PT ;  /* 0x7fffffab6200780c */ /* 0x000fc40003fc6070 */
[----:B------:R-:W-:Y:S01]  /*2ee0*/  ISETP.GE.U32.AND P4, PT, R17, 0x7fffffad, PT ;  /* 0x7fffffad1100780c */ /* 0x000fe20003f86070 */
[C---:B------:R-:W-:Y:S01]  /*2ef0*/  VIADD R17, R34.reuse, 0xffffffcb ;  /* 0xffffffcb22117836 */ /* 0x040fe20000000000 */
[----:B------:R5:W-:Y:S01]  /*2f00*/  LDGSTS.E [R165+0x4000], desc[UR16][R46.64], !P1 ;  /* 0x040000002ea57fae */ /* 0x000be2000c921850 */
[----:B------:R-:W-:Y:S02]  /*2f10*/  VIADD R98, R34, 0xffffffc7 ;  /* 0xffffffc722627836 */ /* 0x000fe40000000000 */
[----:B------:R-:W-:Y:S01]  /*2f20*/  IMAD.WIDE R146, R16, 0x4, R146 ;  /* 0x0000000410927825 */ /* 0x000fe200078e0292 */
[----:B------:R-:W-:Y:S01]  /*2f30*/  ISETP.GE.U32.AND P5, PT, R17, 0x7fffffac, PT ;  /* 0x7fffffac1100780c */ /* 0x000fe20003fa6070 */
[----:B------:R5:W-:Y:S02]  /*2f40*/  LDGSTS.E [R165+0x4004], desc[UR16][R40.64], !P2 ;  /* 0x0400400028a57fae */ /* 0x000be4000d121850 */
[----:B------:R-:W-:Y:S02]  /*2f50*/  VIADD R17, R34, 0xffffffc9 ;  /* 0xffffffc922117836 */ /* 0x000fe40000000000 */
[----:B------:R5:W-:Y:S01]  /*2f60*/  LDGSTS.E [R165+0x4008], desc[UR16][R42.64], !P3 ;  /* 0x040080002aa57fae */ /* 0x000be2000d921850 */
[----:B------:R-:W-:Y:S01]  /*2f70*/  ISETP.GE.U32.AND P3, PT, R98, 0x7fffffa8, PT ;  /* 0x7fffffa86200780c */ /* 0x000fe20003f66070 */
[C---:B------:R-:W-:Y:S01]  /*2f80*/  VIADD R98, R34.reuse, 0xffffffc4 ;  /* 0xffffffc422627836 */ /* 0x040fe20000000000 */
[----:B------:R-:W-:Y:S01]  /*2f90*/  ISETP.GE.U32.AND P1, PT, R17, 0x7fffffaa, PT ;  /* 0x7fffffaa1100780c */ /* 0x000fe20003f26070 */
[----:B------:R-:W-:Y:S01]  /*2fa0*/  VIADD R17, R34, 0xffffffc8 ;  /* 0xffffffc822117836 */ /* 0x000fe20000000000 */
[----:B------:R5:W-:Y:S01]  /*2fb0*/  LDGSTS.E [R165+0x400c], desc[UR16][R32.64], !P4 ;  /* 0x0400c00020a57fae */ /* 0x000be2000e121850 */
[----:B-1----:R-:W-:-:S03]  /*2fc0*/  IMAD.WIDE R26, R16, 0x4, R26 ;  /* 0x00000004101a7825 */ /* 0x002fc600078e021a */
[----:B------:R-:W-:Y:S01]  /*2fd0*/  ISETP.GE.U32.AND P2, PT, R17, 0x7fffffa9, PT ;  /* 0x7fffffa91100780c */ /* 0x000fe20003f46070 */
[----:B------:R-:W-:Y:S01]  /*2fe0*/  VIADD R17, R34, 0xffffffc6 ;  /* 0xffffffc622117836 */ /* 0x000fe20000000000 */
[----:B------:R1:W-:Y:S01]  /*2ff0*/  LDGSTS.E [R167+0x4000], desc[UR16][R24.64], !P5 ;  /* 0x0400000018a77fae */ /* 0x0003e2000e921850 */
[----:B--2---:R-:W-:-:S03]  /*3000*/  IMAD.WIDE R72, R16, 0x4, R72 ;  /* 0x0000000410487825 */ /* 0x004fc600078e0248 */
[----:B------:R-:W-:Y:S01]  /*3010*/  ISETP.GE.U32.AND P4, PT, R17, 0x7fffffa7, PT ;  /* 0x7fffffa71100780c */ /* 0x000fe20003f86070 */
[----:B------:R-:W-:Y:S01]  /*3020*/  VIADD R17, R34, 0xffffffc5 ;  /* 0xffffffc522117836 */ /* 0x000fe20000000000 */
[----:B------:R2:W-:Y:S01]  /*3030*/  LDGSTS.E [R167+0x4004], desc[UR16][R44.64], !P6 ;  /* 0x040040002ca77fae */ /* 0x0005e2000f121850 */
[----:B------:R-:W-:Y:S01]  /*3040*/  ISETP.GE.U32.AND P6, PT, R98, 0x7fffffa5, PT ;  /* 0x7fffffa56200780c */ /* 0x000fe20003fc6070 */
[C---:B------:R-:W-:Y:S02]  /*3050*/  VIADD R98, R34.reuse, 0xffffffc1 ;  /* 0xffffffc122627836 */ /* 0x040fe40000000000 */
[----:B------:R-:W-:Y:S01]  /*3060*/  ISETP.GE.U32.AND P5, PT, R17, 0x7fffffa6, PT ;  /* 0x7fffffa61100780c */ /* 0x000fe20003fa6070 */
[----:B------:R-:W-:Y:S01]  /*3070*/  VIADD R17, R34, 0xffffffc3 ;  /* 0xffffffc322117836 */ /* 0x000fe20000000000 */
[----:B------:R2:W-:Y:S01]  /*3080*/  LDGSTS.E [R167+0x4008], desc[UR16][R76.64], !P1 ;  /* 0x040080004ca77fae */ /* 0x0005e2000c921850 */
[----:B---3--:R-:W-:-:S03]  /*3090*/  IMAD.WIDE R66, R16, 0x4, R66 ;  /* 0x0000000410427825 */ /* 0x008fc600078e0242 */
[----:B------:R-:W-:Y:S01]  /*30a0*/  ISETP.GE.U32.AND P1, PT, R17, 0x7fffffa4, PT ;  /* 0x7fffffa41100780c */ /* 0x000fe20003f26070 */
[----:B------:R-:W-:Y:S01]  /*30b0*/  VIADD R17, R34, 0xffffffc2 ;  /* 0xffffffc222117836 */ /* 0x000fe20000000000 */
[----:B------:R3:W-:Y:S01]  /*30c0*/  LDGSTS.E [R167+0x400c], desc[UR16][R78.64], !P2 ;  /* 0x0400c0004ea77fae */ /* 0x0007e2000d121850 */
[----:B----4-:R-:W-:-:S03]  /*30d0*/  IMAD.WIDE R68, R16, 0x4, R68 ;  /* 0x0000000410447825 */ /* 0x010fc600078e0244 */
[----:B------:R-:W-:Y:S01]  /*30e0*/  ISETP.GE.U32.AND P2, PT, R17, 0x7fffffa3, PT ;  /* 0x7fffffa31100780c */ /* 0x000fe20003f46070 */
[----:B------:R-:W-:Y:S01]  /*30f0*/  VIADD R17, R34, 0xffffffbf ;  /* 0xffffffbf22117836 */ /* 0x000fe20000000000 */
[----:B------:R4:W-:Y:S01]  /*3100*/  LDGSTS.E [R169+0x4000], desc[UR16][R80.64], !P3 ;  /* 0x0400000050a97fae */ /* 0x0009e2000d921850 */
[----:B------:R-:W-:Y:S01]  /*3110*/  ISETP.GE.U32.AND P3, PT, R98, 0x7fffffa2, PT ;  /* 0x7fffffa26200780c */ /* 0x000fe20003f66070 */
[----:B-----5:R-:W-:Y:S02]  /*3120*/  VIADD R98, R100, 0xffffffc0 ;  /* 0xffffffc064627836 */ /* 0x020fe40000000000 */
[----:B------:R5:W-:Y:S01]  /*3130*/  LDGSTS.E [R169+0x4004], desc[UR16][R82.64], !P4 ;  /* 0x0400400052a97fae */ /* 0x000be2000e121850 */
[----:B------:R-:W-:Y:S01]  /*3140*/  ISETP.GE.U32.AND P4, PT, R17, 0x7fffffa0, PT ;  /* 0x7fffffa01100780c */ /* 0x000fe20003f86070 */
[C---:B------:R-:W-:Y:S02]  /*3150*/  VIADD R17, R34.reuse, 0xffffffbe ;  /* 0xffffffbe22117836 */ /* 0x040fe40000000000 */
[----:B------:R5:W-:Y:S01]  /*3160*/  LDGSTS.E [R169+0x4008], desc[UR16][R84.64], !P5 ;  /* 0x0400800054a97fae */ /* 0x000be2000e921850 */
[----:B------:R-:W-:-:S02]  /*3170*/  VIADD R100, R34, 0xffffffbb ;  /* 0xffffffbb22647836 */ /* 0x000fc40000000000 */
[----:B------:R-:W-:Y:S01]  /*3180*/  ISETP.GE.U32.AND P5, PT, R17, 0x7fffff9f, PT ;  /* 0x7fffff9f1100780c */ /* 0x000fe20003fa6070 */
[----:B------:R5:W-:Y:S01]  /*3190*/  LDGSTS.E [R169+0x400c], desc[UR16][R154.64], !P6 ;  /* 0x0400c0009aa97fae */ /* 0x000be2000f121850 */
[----:B------:R-:W-:Y:S01]  /*31a0*/  ISETP.GE.AND P6, PT, R5, R98, PT ;  /* 0x000000620500720c */ /* 0x000fe20003fc6270 */
[----:B------:R-:W-:Y:S02]  /*31b0*/  VIADD R17, R34, 0xffffffbd ;  /* 0xffffffbd22117836 */ /* 0x000fe40000000000 */
[----:B------:R5:W-:Y:S01]  /*31c0*/  LDGSTS.E [R171+0x4000], desc[UR16][R152.64], !P1 ;  /* 0x0400000098ab7fae */ /* 0x000be2000c921850 */
[----:B------:R-:W-:Y:S01]  /*31d0*/  ISETP.GE.U32.AND P1, PT, R98, 0x7fffffa1, PT ;  /* 0x7fffffa16200780c */ /* 0x000fe20003f26070 */
[----:B------:R-:W-:Y:S01]  /*31e0*/  IMAD.WIDE R70, R16, 0x4, R70 ;  /* 0x0000000410467825 */ /* 0x000fe200078e0246 */
[----:B------:R-:W-:Y:S01]  /*31f0*/  SEL R98, RZ, 0x4, P6 ;  /* 0x00000004ff627807 */ /* 0x000fe20003000000 */
[----:B------:R5:W-:Y:S01]  /*3200*/  LDGSTS.E [R171+0x4004], desc[UR16][R150.64], !P2 ;  /* 0x0400400096ab7fae */ /* 0x000be2000d121850 */
[----:B------:R-:W-:Y:S01]  /*3210*/  ISETP.GT.AND P6, PT, R96, 0x3f, PT ;  /* 0x0000003f6000780c */ /* 0x000fe20003fc4270 */
[----:B------:R-:W-:Y:S01]  /*3220*/  IMAD.WIDE R60, R16, 0x4, R60 ;  /* 0x00000004103c7825 */ /* 0x000fe200078e023c */
[----:B------:R-:W-:Y:S01]  /*3230*/  ISETP.GT.AND P2, PT, R96, 0x5f, PT ;  /* 0x0000005f6000780c */ /* 0x000fe20003f44270 */
[----:B------:R5:W-:Y:S01]  /*3240*/  LDGSTS.E [R171+0x4008], desc[UR16][R148.64], !P3 ;  /* 0x0400800094ab7fae */ /* 0x000be2000d921850 */
[----:B------:R-:W-:Y:S01]  /*3250*/  SEL R102, R102, RZ, P6 ;  /* 0x000000ff66667207 */ /* 0x000fe20003000000 */
[----:B------:R-:W-:Y:S01]  /*3260*/  IMAD.WIDE R62, R16, 0x4, R62 ;  /* 0x00000004103e7825 */ /* 0x000fe200078e023e */
[----:B------:R-:W-:-:S02]  /*3270*/  ISETP.GE.U32.AND P3, PT, R17, 0x7fffff9e, PT ;  /* 0x7fffff9e1100780c */ /* 0x000fc40003f66070 */
[----:B------:R-:W-:Y:S01]  /*3280*/  ISETP.NE.U32.AND P6, PT, R102, RZ, PT ;  /* 0x000000ff6600720c */ /* 0x000fe20003fc5070 */
[----:B------:R-:W-:Y:S01]  /*3290*/  VIADD R17, R34, 0xffffffbc ;  /* 0xffffffbc22117836 */ /* 0x000fe20000000000 */
[----:B------:R-:W-:Y:S01]  /*32a0*/  SEL R98, R98, RZ, P2 ;  /* 0x000000ff62627207 */ /* 0x000fe20001000000 */
[----:B------:R5:W-:Y:S01]  /*32b0*/  LDGSTS.E [R171+0x400c], desc[UR16][R146.64], !P1 ;  /* 0x0400c00092ab7fae */ /* 0x000be2000c921850 */
[----:B------:R-:W-:Y:S01]  /*32c0*/  ISETP.GE.U32.AND P1, PT, R100, 0x7fffff9c, PT ;  /* 0x7fffff9c6400780c */ /* 0x000fe20003f26070 */
[C---:B------:R-:W-:Y:S01]  /*32d0*/  VIADD R100, R34.reuse, 0xffffffb8 ;  /* 0xffffffb822647836 */ /* 0x040fe20000000000 */
[----:B------:R-:W-:Y:S01]  /*32e0*/  ISETP.GE.U32.AND P2, PT, R17, 0x7fffff9d, PT ;  /* 0x7fffff9d1100780c */ /* 0x000fe20003f46070 */
[----:B------:R-:W-:Y:S01]  /*32f0*/  IMAD.SHL.U32 R17, R21, 0x20, RZ ;  /* 0x0000002015117824 */ /* 0x000fe200078e00ff */
[----:B------:R-:W0:Y:S01]  /*3300*/  LDGDEPBAR ;  /* 0x00000000000079af */ /* 0x000e220000000000 */
[----:B------:R-:W-:Y:S01]  /*3310*/  VIADD R21, R34, 0xffffffba ;  /* 0xffffffba22157836 */ /* 0x000fe20000000000 */
[----:B------:R-:W5:Y:S01]  /*3320*/  LDC R102, c[0x0][0x230] ;  /* 0x00008c00ff667b82 */ /* 0x000f620000000800 */
[----:B------:R-:W-:-:S04]  /*3330*/  IMAD.WIDE R144, R17, 0x4, R144 ;  /* 0x0000000411907825 */ /* 0x000fc800078e0290 */
[C---:B------:R-:W-:Y:S01]  /*3340*/  IMAD.WIDE R142, R17.reuse, 0x4, R142 ;  /* 0x00000004118e7825 */ /* 0x040fe200078e028e */
[----:B------:R5:W-:Y:S03]  /*3350*/  LDGSTS.E [R173+0x1a000], desc[UR16][R144.64], P6 ;  /* 0x1a00000090ad7fae */ /* 0x000be6000b121850 */
        /* <DEDUP_REMOVED lines=26> */
[----:B------:R-:W-:Y:S01]  /*3500*/  IMAD.WIDE R30, R17, 0x4, R30 ;  /* 0x00000004111e7825 */ /* 0x000fe200078e021e */
[----:B------:R5:W-:Y:S03]  /*3510*/  LDGSTS.E [R35+0x1ba00], desc[UR16][R28.64], P6 ;  /* 0x1ba000001c237fae */ /* 0x000be6000b121850 */
[----:B------:R-:W-:Y:S01]  /*3520*/  IMAD.WIDE R64, R16, 0x4, R64 ;  /* 0x0000000410407825 */ /* 0x000fe200078e0240 */
[----:B------:R5:W-:Y:S01]  /*3530*/  LDGSTS.E [R35+0x1be00], desc[UR16][R30.64], P6 ;  /* 0x1be000001e237fae */ /* 0x000be2000b121850 */
[----:B------:R-:W-:-:S02]  /*3540*/  ISETP.GE.U32.AND P6, PT, R21, 0x7fffff9b, PT ;  /* 0x7fffff9b1500780c */ /* 0x000fc40003fc6070 */
[----:B------:R-:W-:Y:S01]  /*3550*/  VIADD R21, R34, 0xffffffb9 ;  /* 0xffffffb922157836 */ /* 0x000fe20000000000 */
        /* <DEDUP_REMOVED lines=16> */
[----:B------:R-:W-:Y:S01]  /*3660*/  ISETP.GE.U32.AND P5, PT, R100, 0x7fffff99, PT ;  /* 0x7fffff996400780c */ /* 0x000fe20003fa6070 */
[C---:B------:R-:W-:Y:S02]  /*3670*/  VIADD R100, R34.reuse, 0xffffffb6 ;  /* 0xffffffb622647836 */ /* 0x040fe40000000000 */
[----:B------:R5:W-:Y:S01]  /*3680*/  LDGSTS.E [R157+0x8008], desc[UR16][R66.64], !P3 ;  /* 0x08008000429d7fae */ /* 0x000be2000d921850 */
[----:B------:R-:W-:Y:S01]  /*3690*/  ISETP.GE.U32.AND P3, PT, R21, 0x7fffff98, PT ;  /* 0x7fffff981500780c */ /* 0x000fe20003f66070 */
[----:B------:R-:W-:-:S02]  /*36a0*/  VIADD R21, R34, 0xffffffb5 ;  /* 0xffffffb522157836 */ /* 0x000fc40000000000 */
[----:B------:R5:W-:Y:S01]  /*36b0*/  LDGSTS.E [R157+0x800c], desc[UR16][R68.64], !P2 ;  /* 0x0800c000449d7fae */ /* 0x000be2000d121850 */
[----:B------:R-:W-:Y:S01]  /*36c0*/  ISETP.GE.U32.AND P2, PT, R100, 0x7fffff97, PT ;  /* 0x7fffff976400780c */ /* 0x000fe20003f46070 */
[C---:B------:R-:W-:Y:S02]  /*36d0*/  VIADD R100, R34.reuse, 0xffffffb3 ;  /* 0xffffffb322647836 */ /* 0x040fe40000000000 */
[----:B------:R5:W-:Y:S01]  /*36e0*/  LDGSTS.E [R159+0x8000], desc[UR16][R70.64], !P1 ;  /* 0x08000000469f7fae */ /* 0x000be2000c921850 */
[----:B------:R-:W-:Y:S01]  /*36f0*/  ISETP.GE.U32.AND P1, PT, R21, 0x7fffff96, PT ;  /* 0x7fffff961500780c */ /* 0x000fe20003f26070 */
[----:B------:R-:W-:Y:S02]  /*3700*/  VIADD R21, R34, 0xffffffb4 ;  /* 0xffffffb422157836 */ /* 0x000fe40000000000 */
[----:B------:R5:W-:Y:S01]  /*3710*/  LDGSTS.E [R159+0x8004], desc[UR16][R60.64], !P6 ;  /* 0x080040003c9f7fae */ /* 0x000be2000f121850 */
[----:B------:R-:W-:Y:S02]  /*3720*/  IMAD.WIDE R48, R16, 0x4, R48 ;  /* 0x0000000410307825 */ /* 0x000fe400078e0230 */
[----:B------:R-:W-:Y:S01]  /*3730*/  ISETP.GE.U32.AND P6, PT, R21, 0x7fffff95, PT ;  /* 0x7fffff951500780c */ /* 0x000fe20003fc6070 */
        /* <DEDUP_REMOVED lines=8> */
[----:B------:R-:W-:Y:S02]  /*37c0*/  VIADD R21, R34, 0xffffffb1 ;  /* 0xffffffb122157836 */ /* 0x000fe40000000000 */
[----:B------:R-:W-:Y:S01]  /*37d0*/  IMAD.WIDE R40, R16, 0x4, R40 ;  /* 0x0000000410287825 */ /* 0x000fe200078e0228 */
[----:B------:R5:W-:Y:S01]  /*37e0*/  LDGSTS.E [R161+0x8004], desc[UR16][R56.64], !P2 ;  /* 0x0800400038a17fae */ /* 0x000be2000d121850 */
[----:B------:R-:W-:Y:S02]  /*37f0*/  ISETP.GE.U32.AND P2, PT, R100, 0x7fffff91, PT ;  /* 0x7fffff916400780c */ /* 0x000fe40003f46070 */
[----:B------:R-:W-:Y:S01]  /*3800*/  ISETP.GE.U32.AND P3, PT, R21, 0x7fffff92, PT ;  /* 0x7fffff921500780c */ /* 0x000fe20003f66070 */
[C---:B------:R-:W-:Y:S01]  /*3810*/  VIADD R21, R34.reuse, 0xffffffaf ;  /* 0xffffffaf22157836 */ /* 0x040fe20000000000 */
[----:B------:R5:W-:Y:S01]  /*3820*/  LDGSTS.E [R161+0x8008], desc[UR16][R58.64], !P1 ;  /* 0x080080003aa17fae */ /* 0x000be2000c921850 */
[----:B------:R-:W-:-:S02]  /*3830*/  VIADD R100, R34, 0xffffffad ;  /* 0xffffffad22647836 */ /* 0x000fc40000000000 */
        /* <DEDUP_REMOVED lines=10> */
[----:B------:R-:W-:-:S03]  /*38e0*/  IMAD.WIDE R32, R16, 0x4, R32 ;  /* 0x0000000410207825 */ /* 0x000fc600078e0220 */
[----:B------:R-:W-:Y:S01]  /*38f0*/  ISETP.GE.U32.AND P5, PT, R21, 0x7fffff8d, PT ;  /* 0x7fffff8d1500780c */ /* 0x000fe20003fa6070 */
[----:B------:R-:W-:Y:S01]  /*3900*/  VIADD R21, R34, 0xffffffab ;  /* 0xffffffab22157836 */ /* 0x000fe20000000000 */
[----:B------:R5:W-:Y:S01]  /*3910*/  LDGSTS.E [R163+0x8008], desc[UR16][R38.64], !P3 ;  /* 0x0800800026a37fae */ /* 0x000be2000d921850 */
[----:B-1----:R-:W-:-:S03]  /*3920*/  IMAD.WIDE R24, R16, 0x4, R24 ;  /* 0x0000000410187825 */ /* 0x002fc600078e0218 */
[----:B------:R-:W-:Y:S01]  /*3930*/  ISETP.GE.U32.AND P3, PT, R21, 0x7fffff8c, PT ;  /* 0x7fffff8c1500780c */ /* 0x000fe20003f66070 */
[----:B------:R-:W-:Y:S01]  /*3940*/  VIADD R21, R34, 0xffffffa9 ;  /* 0xffffffa922157836 */ /* 0x000fe20000000000 */
[----:B------:R1:W-:Y:S01]  /*3950*/  LDGSTS.E [R163+0x800c], desc[UR16][R48.64], !P2 ;  /* 0x0800c00030a37fae */ /* 0x0003e2000d121850 */
[----:B------:R-:W-:Y:S01]  /*3960*/  ISETP.GE.U32.AND P2, PT, R100, 0x7fffff8b, PT ;  /* 0x7fffff8b6400780c */ /* 0x000fe20003f46070 */
[C---:B------:R-:W-:Y:S02]  /*3970*/  VIADD R100, R34.reuse, 0xffffffa7 ;  /* 0xffffffa722647836 */ /* 0x040fe40000000000 */
[----:B------:R1:W-:Y:S01]  /*3980*/  LDGSTS.E [R165+0x8000], desc[UR16][R46.64], !P1 ;  /* 0x080000002ea57fae */ /* 0x0003e2000c921850 */
[----:B------:R-:W-:Y:S01]  /*3990*/  ISETP.GE.U32.AND P1, PT, R21, 0x7fffff8a, PT ;  /* 0x7fffff8a1500780c */ /* 0x000fe20003f26070 */
[----:B------:R-:W-:Y:S02]  /*39a0*/  VIADD R21, R34, 0xffffffa8 ;  /* 0xffffffa822157836 */ /* 0x000fe40000000000 */
[----:B------:R1:W-:Y:S01]  /*39b0*/  LDGSTS.E [R165+0x8004], desc[UR16][R40.64], !P6 ;  /* 0x0800400028a57fae */ /* 0x0003e2000f121850 */
[----:B--2---:R-:W-:-:S02]  /*39c0*/  IMAD.WIDE R44, R16, 0x4, R44 ;  /* 0x00000004102c7825 */ /* 0x004fc400078e022c */
        /* <DEDUP_REMOVED lines=9> */
[----:B------:R-:W-:-:S02]  /*3a60*/  VIADD R21, R34, 0xffffffa5 ;  /* 0xffffffa522157836 */ /* 0x000fc40000000000 */
[----:B---3--:R-:W-:Y:S01]  /*3a70*/  IMAD.WIDE R78, R16, 0x4, R78 ;  /* 0x00000004104e7825 */ /* 0x008fe200078e024e */
[----:B------:R3:W-:Y:S01]  /*3a80*/  LDGSTS.E [R167+0x8004], desc[UR16][R44.64], !P2 ;  /* 0x080040002ca77fae */ /* 0x0007e2000d121850 */
[----:B------:R-:W-:Y:S02]  /*3a90*/  ISETP.GE.U32.AND P2, PT, R100, 0x7fffff85, PT ;  /* 0x7fffff856400780c */ /* 0x000fe40003f46070 */
[----:B------:R-:W-:Y:S01]  /*3aa0*/  ISETP.GE.U32.AND P3, PT, R21, 0x7fffff86, PT ;  /* 0x7fffff861500780c */ /* 0x000fe20003f66070 */
[----:B------:R-:W-:Y:S01]  /*3ab0*/  VIADD R21, R34, 0xffffffa3 ;  /* 0xffffffa322157836 */ /* 0x000fe20000000000 */
[----:B------:R3:W-:Y:S01]  /*3ac0*/  LDGSTS.E [R167+0x8008], desc[UR16][R76.64], !P1 ;  /* 0x080080004ca77fae */ /* 0x0007e2000c921850 */
[----:B----4-:R-:W-:-:S03]  /*3ad0*/  IMAD.WIDE R80, R16, 0x4, R80 ;  /* 0x0000000410507825 */ /* 0x010fc600078e0250 */
[----:B------:R-:W-:Y:S01]  /*3ae0*/  ISETP.GE.U32.AND P1, PT, R21, 0x7fffff84, PT ;  /* 0x7fffff841500780c */ /* 0x000fe20003f26070 */
[----:B------:R-:W-:Y:S01]  /*3af0*/  VIADD R100, R34, 0xffffffa1 ;  /* 0xffffffa122647836 */ /* 0x000fe20000000000 */
[----:B------:R4:W-:Y:S01]  /*3b00*/  LDGSTS.E [R167+0x800c], desc[UR16][R78.64], !P6 ;  /* 0x0800c0004ea77fae */ /* 0x0009e2000f121850 */
[----:B-----5:R-:W-:-:S03]  /*3b10*/  IMAD.WIDE R82, R16, 0x4, R82 ;  /* 0x0000000410527825 */ /* 0x020fc600078e0252 */
[----:B------:R5:W-:Y:S01]  /*3b20*/  LDGSTS.E [R169+0x8000], desc[UR16][R80.64], !P4 ;  /* 0x0800000050a97fae */ /* 0x000be2000e121850 */
[----:B------:R-:W-:Y:S01]  /*3b30*/  IMAD.WIDE R84, R16, 0x4, R84 ;  /* 0x0000000410547825 */ /* 0x000fe200078e0254 */
[----:B------:R-:W-:Y:S02]  /*3b40*/  ISETP.GE.U32.AND P4, PT, R100, 0x7fffff82, PT ;  /* 0x7fffff826400780c */ /* 0x000fe40003f86070 */
[----:B------:R5:W-:Y:S01]  /*3b50*/  LDGSTS.E [R169+0x8004], desc[UR16][R82.64], !P5 ;  /* 0x0800400052a97fae */ /* 0x000be2000e921850 */
[----:B------:R-:W-:Y:S02]  /*3b60*/  VIADD R21, R34, 0xffffffa2 ;  /* 0xffffffa222157836 */ /* 0x000fe40000000000 */
[C---:B------:R-:W-:Y:S01]  /*3b70*/  IMAD.WIDE R154, R16.reuse, 0x4, R154 ;  /* 0x00000004109a7825 */ /* 0x040fe200078e029a */
[----:B------:R5:W-:Y:S02]  /*3b80*/  LDGSTS.E [R169+0x8008], desc[UR16][R84.64], !P3 ;  /* 0x0800800054a97fae */ /* 0x000be4000d921850 */
[----:B------:R-:W-:Y:S01]  /*3b90*/  ISETP.GE.U32.AND P6, PT, R21, 0x7fffff83, PT ;  /* 0x7fffff831500780c */ /* 0x000fe20003fc6070 */
[----:B------:R-:W-:Y:S01]  /*3ba0*/  IMAD.WIDE R152, R16, 0x4, R152 ;  /* 0x0000000410987825 */ /* 0x000fe200078e0298 */
[----:B------:R5:W-:Y:S03]  /*3bb0*/  LDGSTS.E [R169+0x800c], desc[UR16][R154.64], !P2 ;  /* 0x0800c0009aa97fae */ /* 0x000be6000d121850 */
[----:B------:R-:W-:Y:S01]  /*3bc0*/  VIADD R100, R102, 0xffffffa0 ;  /* 0xffffffa066647836 */ /* 0x000fe20000000000 */
[----:B------:R5:W-:Y:S01]  /*3bd0*/  LDGSTS.E [R171+0x8000], desc[UR16][R152.64], !P1 ;  /* 0x0800000098ab7fae */ /* 0x000be2000c921850 */
[----:B------:R-:W-:-:S03]  /*3be0*/  IMAD.WIDE R150, R16, 0x4, R150 ;  /* 0x0000000410967825 */ /* 0x000fc600078e0296 */
[----:B------:R-:W-:Y:S01]  /*3bf0*/  ISETP.GE.U32.AND P1, PT, R100, 0x7fffff81, PT ;  /* 0x7fffff816400780c */ /* 0x000fe20003f26070 */
[----:B------:R-:W-:Y:S01]  /*3c00*/  IMAD.WIDE R148, R16, 0x4, R148 ;  /* 0x0000000410947825 */ /* 0x000fe200078e0294 */
[----:B------:R-:W-:Y:S01]  /*3c10*/  ISETP.GE.AND P2, PT, R5, R100, PT ;  /* 0x000000640500720c */ /* 0x000fe20003f46270 */
[----:B------:R5:W-:Y:S01]  /*3c20*/  LDGSTS.E [R171+0x8004], desc[UR16][R150.64], !P6 ;  /* 0x0800400096ab7fae */ /* 0x000be2000f121850 */
[----:B------:R-:W-:Y:S01]  /*3c30*/  ISETP.GT.AND P6, PT, R96, 0x7f, PT ;  /* 0x0000007f6000780c */ /* 0x000fe20003fc4270 */
[----:B------:R-:W-:Y:S01]  /*3c40*/  IMAD.WIDE R146, R16, 0x4, R146 ;  /* 0x0000000410927825 */ /* 0x000fe200078e0292 */
[----:B------:R-:W-:Y:S01]  /*3c50*/  SEL R104, RZ, 0x4, P2 ;  /* 0x00000004ff687807 */ /* 0x000fe20001000000 */
[----:B------:R5:W-:Y:S02]  /*3c60*/  LDGSTS.E [R171+0x8008], desc[UR16][R148.64], !P4 ;  /* 0x0800800094ab7fae */ /* 0x000be4000e121850 */
[----:B------:R-:W-:-:S04]  /*3c70*/  IMAD.WIDE R144, R17, 0x4, R144 ;  /* 0x0000000411907825 */ /* 0x000fc800078e0290 */
[----:B------:R5:W-:Y:S01]  /*3c80*/  LDGSTS.E [R171+0x800c], desc[UR16][R146.64], !P1 ;  /* 0x0800c00092ab7fae */ /* 0x000be2000c921850 */
[----:B------:R-:W-:Y:S01]  /*3c90*/  ISETP.NE.U32.AND P1, PT, R98, RZ, PT ;  /* 0x000000ff6200720c */ /* 0x000fe20003f25070 */
[C---:B------:R-:W-:Y:S02]  /*3ca0*/  IMAD.WIDE R142, R17.reuse, 0x4, R142 ;  /* 0x00000004118e7825 */ /* 0x040fe400078e028e */
[----:B------:R-:W0:Y:S02]  /*3cb0*/  LDGDEPBAR ;  /* 0x00000000000079af */ /* 0x000e240000000000 */
[----:B------:R-:W-:-:S04]  /*3cc0*/  IMAD.WIDE R140, R17, 0x4, R140 ;  /* 0x00000004118c7825 */ /* 0x000fc800078e028c */
        /* <DEDUP_REMOVED lines=25> */
[C---:B------:R-:W-:Y:S01]  /*3e60*/  VIADD R21, R34.reuse, 0xffffff9f ;  /* 0xffffff9f22157836 */ /* 0x040fe20000000000 */
[----:B------:R5:W-:Y:S01]  /*3e70*/  LDGSTS.E [R35+0x1d200], desc[UR16][R86.64], P1 ;  /* 0x1d20000056237fae */ /* 0x000be20008921850 */
[----:B------:R-:W-:-:S02]  /*3e80*/  VIADD R98, R34, 0xffffff9a ;  /* 0xffffff9a22627836 */ /* 0x000fc40000000000 */
[C---:B------:R-:W-:Y:S01]  /*3e90*/  VIADD R100, R34.reuse, 0xffffff9c ;  /* 0xffffff9c22647836 */ /* 0x040fe20000000000 */
[----:B------:R5:W-:Y:S01]  /*3ea0*/  LDGSTS.E [R35+0x1d600], desc[UR16][R74.64], P1 ;  /* 0x1d6000004a237fae */ /* 0x000be20008921850 */
[----:B------:R-:W-:Y:S01]  /*3eb0*/  ISETP.GE.U32.AND P5, PT, R21, 0x7fffff80, PT ;  /* 0x7fffff801500780c */ /* 0x000fe20003fa6070 */
[----:B------:R-:W-:Y:S02]  /*3ec0*/  VIADD R21, R34, 0xffffff9e ;  /* 0xffffff9e22157836 */ /* 0x000fe40000000000 */
[----:B------:R5:W-:Y:S01]  /*3ed0*/  LDGSTS.E [R35+0x1da00], desc[UR16][R28.64], P1 ;  /* 0x1da000001c237fae */ /* 0x000be20008921850 */
[----:B------:R-:W-:Y:S01]  /*3ee0*/  IMAD.WIDE R26, R16, 0x4, R26 ;  /* 0x00000004101a7825 */ /* 0x000fe200078e021a */
[----:B------:R-:W-:Y:S02]  /*3ef0*/  ISETP.GE.U32.AND P4, PT, R100, 0x7fffff7d, PT ;  /* 0x7fffff7d6400780c */ /* 0x000fe40003f86070 */
[----:B------:R5:W-:Y:S01]  /*3f00*/  LDGSTS.E [R35+0x1de00], desc[UR16][R30.64], P1 ;  /* 0x1de000001e237fae */ /* 0x000be20008921850 */
[----:B------:R-:W-:Y:S01]  /*3f10*/  ISETP.GE.U32.AND P3, PT, R21, 0x7fffff7f, PT ;  /* 0x7fffff7f1500780c */ /* 0x000fe20003f66070 */
[----:B------:R-:W-:Y:S01]  /*3f20*/  VIADD R21, R34, 0xffffff9d ;  /* 0xffffff9d22157836 */ /* 0x000fe20000000000 */
[----:B------:R-:W-:Y:S01]  /*3f30*/  ISETP.GE.U32.AND P1, PT, R98, 0x7fffff7b, PT ;  /* 0x7fffff7b6200780c */ /* 0x000fe20003f26070 */
[----:B------:R-:W0:Y:S01]  /*3f40*/  LDGDEPBAR ;  /* 0x00000000000079af */ /* 0x000e220000000000 */
[----:B------:R-:W-:-:S02]  /*3f50*/  VIADD R98, R34, 0xffffff99 ;  /* 0xffffff9922627836 */ /* 0x000fc40000000000 */
[----:B------:R-:W-:Y:S01]  /*3f60*/  ISETP.GE.U32.AND P2, PT, R21, 0x7fffff7e, PT ;  /* 0x7fffff7e1500780c */ /* 0x000fe20003f46070 */
[----:B------:R-:W-:Y:S01]  /*3f70*/  BAR.SYNC.DEFER_BLOCKING 0x0 ;  /* 0x0000000000007b1d */ /* 0x000fe20000010000 */
[----:B------:R-:W-:Y:S01]  /*3f80*/  VIADD R102, R34, 0xffffff9b ;  /* 0xffffff9b22667836 */ /* 0x000fe20000000000 */
[----:B------:R-:W-:Y:S01]  /*3f90*/  SEL R21, R104, RZ, P6 ;  /* 0x000000ff68157207 */ /* 0x000fe20003000000 */
[----:B------:R-:W-:-:S03]  /*3fa0*/  IMAD.WIDE R72, R16, 0x4, R72 ;  /* 0x0000000410487825 */ /* 0x000fc600078e0248 */
[----:B------:R-:W-:Y:S01]  /*3fb0*/  ISETP.GE.U32.AND P6, PT, R102, 0x7fffff7c, PT ;  /* 0x7fffff7c6600780c */ /* 0x000fe20003fc6070 */
[----:B------:R-:W-:-:S04]  /*3fc0*/  IMAD.WIDE R66, R16, 0x4, R66 ;  /* 0x0000000410427825 */ /* 0x000fc800078e0242 */
[----:B------:R-:W-:-:S04]  /*3fd0*/  IMAD.WIDE R68, R16, 0x4, R68 ;  /* 0x0000000410447825 */ /* 0x000fc800078e0244 */
[----:B------:R-:W-:-:S04]  /*3fe0*/  IMAD.WIDE R70, R16, 0x4, R70 ;  /* 0x0000000410467825 */ /* 0x000fc800078e0246 */
[----:B------:R-:W-:Y:S02]  /*3ff0*/  VIADD R100, R34, 0xffffff97 ;  /* 0xffffff9722647836 */ /* 0x000fe40000000000 */
        /* <DEDUP_REMOVED lines=13> */
[----:B------:R-:W-:Y:S01]  /*40d0*/  IMAD.WIDE R64, R16, 0x4, R64 ;  /* 0x0000000410407825 */ /* 0x000fe200078e0240 */
[----:B------:R5:W-:Y:S02]  /*40e0*/  LDGSTS.E [R157+0xc00c], desc[UR16][R68.64], !P4 ;  /* 0x0c00c000449d7fae */ /* 0x000be4000e121850 */
[----:B------:R-:W-:Y:S01]  /*40f0*/  ISETP.GE.U32.AND P4, PT, R98, 0x7fffff77, PT ;  /* 0x7fffff776200780c */ /* 0x000fe20003f86070 */
[C---:B------:R-:W-:Y:S01]  /*4100*/  VIADD R98, R34.reuse, 0xffffff95 ;  /* 0xffffff9522627836 */ /* 0x040fe20000000000 */
[----:B------:R5:W-:Y:S01]  /*4110*/  LDGSTS.E [R159+0xc000], desc[UR16][R70.64], !P6 ;  /* 0x0c000000469f7fae */ /* 0x000be2000f121850 */
[----:B------:R-:W-:-:S02]  /*4120*/  VIADD R100, R34, 0xffffff94 ;  /* 0xffffff9422647836 */ /* 0x000fc40000000000 */
[----:B------:R-:W-:Y:S01]  /*4130*/  IMAD.WIDE R54, R16, 0x4, R54 ;  /* 0x0000000410367825 */ /* 0x000fe200078e0236 */
[----:B------:R-:W-:Y:S01]  /*4140*/  ISETP.GE.U32.AND P6, PT, R98, 0x7fffff76, PT ;  /* 0x7fffff766200780c */ /* 0x000fe20003fc6070 */
[----:B------:R5:W-:Y:S01]  /*4150*/  LDGSTS.E [R159+0xc004], desc[UR16][R60.64], !P1 ;  /* 0x0c0040003c9f7fae */ /* 0x000be2000c921850 */
[----:B------:R-:W-:Y:S01]  /*4160*/  ISETP.GE.U32.AND P1, PT, R100, 0x7fffff75, PT ;  /* 0x7fffff756400780c */ /* 0x000fe20003f26070 */
[----:B------:R-:W-:Y:S02]  /*4170*/  VIADD R98, R34, 0xffffff93 ;  /* 0xffffff9322627836 */ /* 0x000fe40000000000 */
[----:B------:R5:W-:Y:S01]  /*4180*/  LDGSTS.E [R159+0xc008], desc[UR16][R62.64], !P5 ;  /* 0x0c0080003e9f7fae */ /* 0x000be2000e921850 */
[----:B------:R-:W-:Y:S02]  /*4190*/  IMAD.WIDE R56, R16, 0x4, R56 ;  /* 0x0000000410387825 */ /* 0x000fe400078e0238 */
[----:B------:R-:W-:Y:S01]  /*41a0*/  ISETP.GE.U32.AND P5, PT, R98, 0x7fffff74, PT ;  /* 0x7fffff746200780c */ /* 0x000fe20003fa6070 */
[----:B------:R5:W-:Y:S01]  /*41b0*/  LDGSTS.E [R159+0xc00c], desc[UR16][R64.64], !P3 ;  /* 0x0c00c000409f7fae */ /* 0x000be2000d921850 */
[----:B------:R-:W-:-:S02]  /*41c0*/  VIADD R98, R34, 0xffffff92 ;  /* 0xffffff9222627836 */ /* 0x000fc40000000000 */
[----:B------:R-:W-:Y:S01]  /*41d0*/  IMAD.WIDE R58, R16, 0x4, R58 ;  /* 0x00000004103a7825 */ /* 0x000fe200078e023a */
[----:B------:R5:W-:Y:S02]  /*41e0*/  LDGSTS.E [R161+0xc000], desc[UR16][R54.64], !P2 ;  /* 0x0c00000036a17fae */ /* 0x000be4000d121850 */
[----:B------:R-:W-:Y:S01]  /*41f0*/  ISETP.GE.U32.AND P3, PT, R98, 0x7fffff73, PT ;  /* 0x7fffff736200780c */ /* 0x000fe20003f66070 */
[C---:B------:R-:W-:Y:S01]  /*4200*/  VIADD R98, R34.reuse, 0xffffff90 ;  /* 0xffffff9022627836 */ /* 0x040fe20000000000 */
[----:B------:R5:W-:Y:S01]  /*4210*/  LDGSTS.E [R161+0xc004], desc[UR16][R56.64], !P4 ;  /* 0x0c00400038a17fae */ /* 0x000be2000e121850 */
[----:B------:R-:W-:Y:S02]  /*4220*/  VIADD R100, R34, 0xffffff91 ;  /* 0xffffff9122647836 */ /* 0x000fe40000000000 */
[----:B------:R-:W-:Y:S01]  /*4230*/  IMAD.WIDE R36, R16, 0x4, R36 ;  /* 0x0000000410247825 */ /* 0x000fe200078e0224 */
[----:B------:R-:W-:Y:S01]  /*4240*/  ISETP.GE.U32.AND P4, PT, R98, 0x7fffff71, PT ;  /* 0x7fffff716200780c */ /* 0x000fe20003f86070 */
[----:B------:R5:W-:Y:S01]  /*4250*/  LDGSTS.E [R161+0xc008], desc[UR16][R58.64], !P6 ;  /* 0x0c0080003aa17fae */ /* 0x000be2000f121850 */
[----:B------:R-:W-:Y:S01]  /*4260*/  ISETP.GE.U32.AND P2, PT, R100, 0x7fffff72, PT ;  /* 0x7fffff726400780c */ /* 0x000fe20003f46070 */
[----:B------:R-:W-:-:S02]  /*4270*/  VIADD R98, R34, 0xffffff8f ;  /* 0xffffff8f22627836 */ /* 0x000fc40000000000 */
[----:B------:R-:W-:Y:S01]  /*4280*/  IMAD.WIDE R52, R16, 0x4, R52 ;  /* 0x0000000410347825 */ /* 0x000fe200078e0234 */
[----:B------:R5:W-:Y:S02]  /*4290*/  LDGSTS.E [R161+0xc00c], desc[UR16][R36.64], !P1 ;  /* 0x0c00c00024a17fae */ /* 0x000be4000c921850 */
[----:B------:R-:W-:Y:S01]  /*42a0*/  ISETP.GE.U32.AND P6, PT, R98, 0x7fffff70, PT ;  /* 0x7fffff706200780c */ /* 0x000fe20003fc6070 */
[----:B------:R-:W-:Y:S01]  /*42b0*/  VIADD R98, R34, 0xffffff8d ;  /* 0xffffff8d22627836 */ /* 0x000fe20000000000 */
[----:B------:R5:W-:Y:S01]  /*42c0*/  LDGSTS.E [R163+0xc000], desc[UR16][R52.64], !P5 ;  /* 0x0c00000034a37fae */ /* 0x000be2000e921850 */
[----:B------:R-:W-:-:S03]  /*42d0*/  IMAD.WIDE R50, R16, 0x4, R50 ;  /* 0x0000000410327825 */ /* 0x000fc600078e0232 */
[----:B------:R-:W-:Y:S01]  /*42e0*/  ISETP.GE.U32.AND P5, PT, R98, 0x7fffff6e, PT ;  /* 0x7fffff6e6200780c */ /* 0x000fe20003fa6070 */
[C---:B------:R-:W-:Y:S01]  /*42f0*/  VIADD R98, R34.reuse, 0xffffff8c ;  /* 0xffffff8c22627836 */ /* 0x040fe20000000000 */
[----:B------:R5:W-:Y:S01]  /*4300*/  LDGSTS.E [R163+0xc004], desc[UR16][R50.64], !P3 ;  /* 0x0c00400032a37fae */ /* 0x000be2000d921850 */
[----:B------:R-:W-:Y:S02]  /*4310*/  VIADD R100, R34, 0xffffff8e ;  /* 0xffffff8e22647836 */ /* 0x000fe40000000000 */
[----:B------:R-:W-:Y:S01]  /*4320*/  IMAD.WIDE R38, R16, 0x4, R38 ;  /* 0x0000000410267825 */ /* 0x000fe200078e0226 */
[----:B------:R-:W-:Y:S02]  /*4330*/  ISETP.GE.U32.AND P3, PT, R98, 0x7fffff6d, PT ;  /* 0x7fffff6d6200780c */ /* 0x000fe40003f66070 */
[----:B------:R-:W-:Y:S01]  /*4340*/  ISETP.GE.U32.AND P1, PT, R100, 0x7fffff6f, PT ;  /* 0x7fffff6f6400780c */ /* 0x000fe20003f26070 */
[----:B-1----:R-:W-:Y:S01]  /*4350*/  IMAD.WIDE R48, R16, 0x4, R48 ;  /* 0x0000000410307825 */ /* 0x002fe200078e0230 */
[----:B------:R-:W-:Y:S03]  /*4360*/  LDGSTS.E [R163+0xc008], desc[UR16][R38.64], !P2 ;  /* 0x0c00800026a37fae */ /* 0x000fe6000d121850 */
[----:B------:R-:W-:Y:S01]  /*4370*/  VIADD R98, R34, 0xffffff8a ;  /* 0xffffff8a22627836 */ /* 0x000fe20000000000 */
[----:B------:R-:W-:Y:S01]  /*4380*/  LDGSTS.E [R163+0xc00c], desc[UR16][R48.64], !P4 ;  /* 0x0c00c00030a37fae */ /* 0x000fe2000e121850 */
[----:B------:R-:W-:-:S03]  /*4390*/  IMAD.WIDE R46, R16, 0x4, R46 ;  /* 0x00000004102e7825 */ /* 0x000fc600078e022e */
[----:B------:R-:W-:Y:S01]  /*43a0*/  ISETP.GE.U32.AND P4, PT, R98, 0x7fffff6b, PT ;  /* 0x7fffff6b6200780c */ /* 0x000fe20003f86070 */
[C---:B------:R-:W-:Y:S01]  /*43b0*/  VIADD R98, R34.reuse, 0xffffff89 ;  /* 0xffffff8922627836 */ /* 0x040fe20000000000 */
[----:B------:R-:W-:Y:S01]  /*43c0*/  LDGSTS.E [R165+0xc000], desc[UR16][R46.64], !P6 ;  /* 0x0c0000002ea57fae */ /* 0x000fe2000f121850 */
[----:B------:R-:W-:Y:S02]  /*43d0*/  VIADD R100, R34, 0xffffff8b ;  /* 0xffffff8b22647836 */ /* 0x000fe40000000000 */
[----:B------:R-:W-:Y:S01]  /*43e0*/  IMAD.WIDE R40, R16, 0x4, R40 ;  /* 0x0000000410287825 */ /* 0x000fe200078e0228 */
[----:B------:R-:W-:Y:S02]  /*43f0*/  ISETP.GE.U32.AND P6, PT, R98, 0x7fffff6a, PT ;  /* 0x7fffff6a6200780c */ /* 0x000fe40003fc6070 */
[----:B------:R-:W-:Y:S01]  /*4400*/  ISETP.GE.U32.AND P2, PT, R100, 0x7fffff6c, PT ;  /* 0x7fffff6c6400780c */ /* 0x000fe20003f46070 */
[----:B--2---:R-:W-:Y:S01]  /*4410*/  IMAD.WIDE R42, R16, 0x4, R42 ;  /* 0x00000004102a7825 */ /* 0x004fe200078e022a */
        /* <DEDUP_REMOVED lines=11> */
[----:B---3--:R-:W-:Y:S01]  /*44d0*/  IMAD.WIDE R44, R16, 0x4, R44 ;  /* 0x00000004102c7825 */ /* 0x008fe200078e022c */
[----:B------:R-:W-:Y:S03]  /*44e0*/  LDGSTS.E [R167+0xc000], desc[UR16][R24.64], !P2 ;  /* 0x0c00000018a77fae */ /* 0x000fe6000d121850 */
[C---:B------:R-:W-:Y:S01]  /*44f0*/  VIADD R98, R34.reuse, 0xffffff84 ;  /* 0xffffff8422627836 */ /* 0x040fe20000000000 */
[----:B------:R-:W-:Y:S01]  /*4500*/  LDGSTS.E [R167+0xc004], desc[UR16][R44.64], !P4 ;  /* 0x0c0040002ca77fae */ /* 0x000fe2000e121850 */
[----:B------:R-:W-:-:S02]  /*4510*/  VIADD R100, R34, 0xffffff85 ;  /* 0xffffff8522647836 */ /* 0x000fc40000000000 */
[----:B------:R-:W-:Y:S01]  /*4520*/  IMAD.WIDE R76, R16, 0x4, R76 ;  /* 0x00000004104c7825 */ /* 0x000fe200078e024c */
[----:B------:R-:W-:Y:S02]  /*4530*/  ISETP.GE.U32.AND P4, PT, R98, 0x7fffff65, PT ;  /* 0x7fffff656200780c */ /* 0x000fe40003f86070 */
[----:B------:R-:W-:Y:S01]  /*4540*/  ISETP.GE.U32.AND P2, PT, R100, 0x7fffff66, PT ;  /* 0x7fffff666400780c */ /* 0x000fe20003f46070 */
[----:B------:R-:W-:Y:S01]  /*4550*/  VIADD R98, R34, 0xffffff83 ;  /* 0xffffff8322627836 */ /* 0x000fe20000000000 */
[----:B------:R-:W-:Y:S01]  /*4560*/  LDGSTS.E [R167+0xc008], desc[UR16][R76.64], !P6 ;  /* 0x0c0080004ca77fae */ /* 0x000fe2000f121850 */
[----:B----4-:R-:W-:-:S03]  /*4570*/  IMAD.WIDE R78, R16, 0x4, R78 ;  /* 0x00000004104e7825 */ /* 0x010fc600078e024e */
[----:B------:R-:W-:Y:S01]  /*4580*/  ISETP.GE.U32.AND P6, PT, R98, 0x7fffff64, PT ;  /* 0x7fffff646200780c */ /* 0x000fe20003fc6070 */
[----:B------:R-:W-:Y:S01]  /*4590*/  VIADD R100, R34, 0xffffff82 ;  /* 0xffffff8222647836 */ /* 0x000fe20000000000 */
[----:B------:R-:W-:Y:S01]  /*45a0*/  LDGSTS.E [R167+0xc00c], desc[UR16][R78.64], !P1 ;  /* 0x0c00c0004ea77fae */ /* 0x000fe2000c921850 */
[----:B-----5:R-:W-:-:S03]  /*45b0*/  IMAD.WIDE R80, R16, 0x4, R80 ;  /* 0x0000000410507825 */ /* 0x020fc600078e0250 */
[----:B------:R-:W-:Y:S01]  /*45c0*/  ISETP.GE.U32.AND P1, PT, R100, 0x7fffff63, PT ;  /* 0x7fffff636400780c */ /* 0x000fe20003f26070 */
[----:B------:R-:W-:Y:S01]  /*45d0*/  VIADD R98, R34, 0xffffff81 ;  /* 0xffffff8122627836 */ /* 0x000fe20000000000 */
[----:B------:R-:W-:Y:S01]  /*45e0*/  LDGSTS.E [R169+0xc000], desc[UR16][R80.64], !P5 ;  /* 0x0c00000050a97fae */ /* 0x000fe2000e921850 */
[----:B------:R-:W-:-:S03]  /*45f0*/  IMAD.WIDE R82, R16, 0x4, R82 ;  /* 0x0000000410527825 */ /* 0x000fc600078e0252 */
[----:B------:R-:W-:Y:S01]  /*4600*/  ISETP.GE.U32.AND P5, PT, R98, 0x7fffff62, PT ;  /* 0x7fffff626200780c */ /* 0x000fe20003fa6070 */
[----:B------:R-:W-:Y:S01]  /*4610*/  VIADD R98, R34, 0xffffff7f ;  /* 0xffffff7f22627836 */ /* 0x000fe20000000000 */
[----:B------:R-:W-:Y:S01]  /*4620*/  LDGSTS.E [R169+0xc004], desc[UR16][R82.64], !P3 ;  /* 0x0c00400052a97fae */ /* 0x000fe2000d921850 */
[----:B------:R-:W-:-:S03]  /*4630*/  IMAD.WIDE R84, R16, 0x4, R84 ;  /* 0x0000000410547825 */ /* 0x000fc600078e0254 */
[----:B------:R-:W-:Y:S01]  /*4640*/  ISETP.GE.U32.AND P3, PT, R98, 0x7fffff60, PT ;  /* 0x7fffff606200780c */ /* 0x000fe20003f66070 */
[C---:B------:R-:W-:Y:S01]  /*4650*/  IMAD.WIDE R154, R16.reuse, 0x4, R154 ;  /* 0x00000004109a7825 */ /* 0x040fe200078e029a */
[----:B------:R-:W-:Y:S03]  /*4660*/  LDGSTS.E [R169+0xc008], desc[UR16][R84.64], !P2 ;  /* 0x0c00800054a97fae */ /* 0x000fe6000d121850 */
[----:B------:R-:W-:Y:S01]  /*4670*/  IMAD.WIDE R152, R16, 0x4, R152 ;  /* 0x0000000410987825 */ /* 0x000fe200078e0298 */
[----:B------:R-:W-:Y:S03]  /*4680*/  LDGSTS.E [R169+0xc00c], desc[UR16][R154.64], !P4 ;  /* 0x0c00c0009aa97fae */ /* 0x000fe6000e121850 */
[C---:B------:R-:W-:Y:S01]  /*4690*/  VIADD R100, R34.reuse, 0xffffff7d ;  /* 0xffffff7d22647836 */ /* 0x040fe20000000000 */
[----:B------:R-:W-:Y:S01]  /*46a0*/  LDGSTS.E [R171+0xc000], desc[UR16][R152.64], !P6 ;  /* 0x0c00000098ab7fae */ /* 0x000fe2000f121850 */
[----:B------:R-:W-:Y:S01]  /*46b0*/  VIADD R98, R34, 0xffffff7e ;  /* 0xffffff7e22627836 */ /* 0x000fe20000000000 */
[----:B------:R-:W-:Y:S01]  /*46c0*/  ISETP.NE.U32.AND P6, PT, R21, RZ, PT ;  /* 0x000000ff1500720c */ /* 0x000fe20003fc5070 */
[----:B------:R-:W-:Y:S01]  /*46d0*/  IMAD.WIDE R150, R16, 0x4, R150 ;  /* 0x0000000410967825 */ /* 0x000fe200078e0296 */
[----:B------:R-:W-:Y:S01]  /*46e0*/  ISETP.GE.U32.AND P2, PT, R100, 0x7fffff5e, PT ;  /* 0x7fffff5e6400780c */ /* 0x000fe20003f46070 */
[----:B------:R-:W1:Y:S01]  /*46f0*/  LDC R21, c[0x0][0x230] ;  /* 0x00008c00ff157b82 */ /* 0x000e620000000800 */
[----:B------:R-:W-:Y:S01]  /*4700*/  ISETP.GE.U32.AND P4, PT, R98, 0x7fffff5f, PT ;  /* 0x7fffff5f6200780c */ /* 0x000fe20003f86070 */
[----:B------:R-:W-:Y:S01]  /*4710*/  VIADD R34, R34, 0xffffff80 ;  /* 0xffffff8022227836 */ /* 0x000fe20000000000 */
[----:B------:R-:W-:Y:S01]  /*4720*/  LDGSTS.E [R171+0xc004], desc[UR16][R150.64], !P1 ;  /* 0x0c00400096ab7fae */ /* 0x000fe2000c921850 */
[----:B------:R-:W-:-:S03]  /*4730*/  IMAD.WIDE R148, R16, 0x4, R148 ;  /* 0x0000000410947825 */ /* 0x000fc600078e0294 */
[----:B------:R-:W-:Y:S01]  /*4740*/  ISETP.GE.U32.AND P1, PT, R34, 0x7fffff61, PT ;  /* 0x7fffff612200780c */ /* 0x000fe20003f26070 */
[----:B------:R-:W-:Y:S01]  /*4750*/  IMAD.WIDE R146, R16, 0x4, R146 ;  /* 0x0000000410927825 */ /* 0x000fe200078e0292 */
[----:B------:R-:W-:Y:S01]  /*4760*/  LDGSTS.E [R171+0xc008], desc[UR16][R148.64], !P5 ;  /* 0x0c00800094ab7fae */ /* 0x000fe2000e921850 */
[----:B------:R-:W-:Y:S01]  /*4770*/  PLOP3.LUT P5, PT, PT, PT, UP0, 0x80, 0x0 ;  /* 0x000000000000781c */ /* 0x000fe20003faf008 */
[----:B------:R-:W-:Y:S01]  /*4780*/  UISETP.GE.U32.AND UP0, UPT, UR6, 0x7fffff5b, UPT ;  /* 0x7fffff5b0600788c */ /* 0x000fe2000bf06070 */
[C---:B------:R-:W-:Y:S01]  /*4790*/  IMAD.WIDE R144, R17.reuse, 0x4, R144 ;  /* 0x0000000411907825 */ /* 0x040fe200078e0290 */
[----:B------:R-:W-:Y:S01]  /*47a0*/  UIADD3 UR6, UR13, -0x8c, URZ ;  /* 0xffffff740d067890 */ /* 0x000fe2000fffe03f */
[----:B------:R-:W2:Y:S02]  /*47b0*/  LDC R98, c[0x0][0x230] ;  /* 0x00008c00ff627b82 */ /* 0x000ea40000000800 */
[----:B------:R-:W-:-:S04]  /*47c0*/  IMAD.WIDE R142, R17, 0x4, R142 ;  /* 0x00000004118e7825 */ /* 0x000fc800078e028e */
[C---:B------:R-:W-:Y:S01]  /*47d0*/  IMAD.WIDE R140, R17.reuse, 0x4, R140 ;  /* 0x00000004118c7825 */ /* 0x040fe200078e028c */
[----:B------:R-:W-:Y:S01]  /*47e0*/  LDGSTS.E [R171+0xc00c], desc[UR16][R146.64], !P1 ;  /* 0x0c00c00092ab7fae */ /* 0x000fe2000c921850 */
[----:B------:R-:W-:Y:S01]  /*47f0*/  PLOP3.LUT P1, PT, PT, PT, UP1, 0x80, 0x0 ;  /* 0x000000000000781c */ /* 0x000fe20003f2f018 */
[----:B------:R-:W-:Y:S01]  /*4800*/  UISETP.GE.U32.AND UP1, UPT, UR7, 0x7fffff5a, UPT ;  /* 0x7fffff5a0700788c */ /* 0x000fe2000bf26070 */
[C---:B------:R-:W-:Y:S01]  /*4810*/  IMAD.WIDE R138, R17.reuse, 0x4, R138 ;  /* 0x00000004118a7825 */ /* 0x040fe200078e028a */
[----:B------:R-:W0:Y:S01]  /*4820*/  LDGDEPBAR ;  /* 0x00000000000079af */ /* 0x000e220000000000 */
[----:B------:R-:W-:Y:S02]  /*4830*/  ULDC UR7, c[0x0][0x230] ;  /* 0x00008c0000077ab9 */ /* 0x000fe40000000800 */
[----:B------:R-:W-:Y:S01]  /*4840*/  IMAD.WIDE R136, R17, 0x4, R136 ;  /* 0x0000000411887825 */ /* 0x000fe200078e0288 */
[----:B------:R-:W-:Y:S01]  /*4850*/  LDGSTS.E [R173+0x1e000], desc[UR16][R144.64], P6 ;  /* 0x1e00000090ad7fae */ /* 0x000fe2000b121850 */
[----:B------:R-:W-:-:S02]  /*4860*/  UIADD3 UR7, UR7, -0x93, URZ ;  /* 0xffffff6d07077890 */ /* 0x000fc4000fffe03f */
[C---:B------:R-:W-:Y:S01]  /*4870*/  IMAD.WIDE R134, R17.reuse, 0x4, R134 ;  /* 0x0000000411867825 */ /* 0x040fe200078e0286 */
[----:B------:R-:W-:Y:S03]  /*4880*/  LDGSTS.E [R173+0x1e400], desc[UR16][R142.64], P6 ;  /* 0x1e4000008ead7fae */ /* 0x000fe6000b121850 */
        /* <DEDUP_REMOVED lines=18> */
[----:B------:R-:W-:Y:S01]  /*49b0*/  IMAD.WIDE R30, R17, 0x4, R30 ;  /* 0x00000004111e7825 */ /* 0x000fe200078e021e */
        /* <DEDUP_REMOVED lines=10> */
[----:B------:R-:W0:Y:S03]  /*4a60*/  LDGDEPBAR ;  /* 0x00000000000079af */ /* 0x000e260000000000 */
[C---:B------:R-:W-:Y:S01]  /*4a70*/  IMAD.WIDE R60, R16.reuse, 0x4, R60 ;  /* 0x00000004103c7825 */ /* 0x040fe200078e023c */
[----:B------:R-:W-:Y:S03]  /*4a80*/  BAR.SYNC.DEFER_BLOCKING 0x0 ;  /* 0x0000000000007b1d */ /* 0x000fe60000010000 */
[----:B------:R-:W-:-:S04]  /*4a90*/  IMAD.WIDE R62, R16, 0x4, R62 ;  /* 0x00000004103e7825 */ /* 0x000fc800078e023e */
[----:B------:R-:W-:-:S04]  /*4aa0*/  IMAD.WIDE R64, R16, 0x4, R64 ;  /* 0x0000000410407825 */ /* 0x000fc800078e0240 */
[----:B------:R-:W-:-:S04]  /*4ab0*/  IMAD.WIDE R54, R16, 0x4, R54 ;  /* 0x0000000410367825 */ /* 0x000fc800078e0236 */
[----:B------:R-:W-:-:S04]  /*4ac0*/  IMAD.WIDE R56, R16, 0x4, R56 ;  /* 0x0000000410387825 */ /* 0x000fc800078e0238 */
[----:B------:R-:W-:-:S04]  /*4ad0*/  IMAD.WIDE R58, R16, 0x4, R58 ;  /* 0x00000004103a7825 */ /* 0x000fc800078e023a */
[C---:B------:R-:W-:Y:S01]  /*4ae0*/  IMAD.WIDE R36, R16.reuse, 0x4, R36 ;  /* 0x0000000410247825 */ /* 0x040fe200078e0224 */
[----:B------:R-:W-:Y:S01]  /*4af0*/  @!PT LDS RZ, [RZ] ;  /* 0x00000000fffff984 */ /* 0x000fe20000000800 */
[----:B------:R-:W-:Y:S01]  /*4b00*/  @!PT LDS RZ, [RZ] ;  /* 0x00000000fffff984 */ /* 0x000fe20000000800 */
[----:B------:R-:W-:Y:S01]  /*4b10*/  @!PT LDS RZ, [RZ] ;  /* 0x00000000fffff984 */ /* 0x000fe20000000800 */
[----:B------:R3:W-:Y:S01]  /*4b20*/  LDGSTS.E [R157+0x10000], desc[UR16][R26.64], !P3 ;  /* 0x100000001a9d7fae */ /* 0x0007e2000d921850 */
[----:B------:R-:W-:Y:S01]  /*4b30*/  PLOP3.LUT P3, PT, PT, PT, UP0, 0x80, 0x0 ;  /* 0x000000000000781c */ /* 0x000fe20003f6f008 */
[----:B------:R-:W-:Y:S01]  /*4b40*/  UISETP.GE.U32.AND UP0, UPT, UR4, 0x7fffff59, UPT ;  /* 0x7fffff590400788c */ /* 0x000fe2000bf06070 */
[C---:B------:R-:W-:Y:S01]  /*4b50*/  IMAD.WIDE R52, R16.reuse, 0x4, R52 ;  /* 0x0000000410347825 */ /* 0x040fe200078e0234 */
[----:B------:R-:W-:Y:S01]  /*4b60*/  LDGSTS.E [R157+0x10004], desc[UR16][R72.64], !P4 ;  /* 0x10004000489d7fae */ /* 0x000fe2000e121850 */
[----:B------:R-:W-:Y:S02]  /*4b70*/  UIADD3 UR4, UR10, -0x89, URZ ;  /* 0xffffff770a047890 */ /* 0x000fe4000fffe03f */
[----:B------:R-:W-:Y:S01]  /*4b80*/  IMAD.WIDE R50, R16, 0x4, R50 ;  /* 0x0000000410327825 */ /* 0x000fe200078e0232 */
[----:B------:R-:W-:Y:S01]  /*4b90*/  LDGSTS.E [R157+0x10008], desc[UR16][R66.64], !P2 ;  /* 0x10008000429d7fae */ /* 0x000fe2000d121850 */
[----:B------:R-:W-:-:S02]  /*4ba0*/  PLOP3.LUT P2, PT, PT, PT, UP1, 0x80, 0x0 ;  /* 0x000000000000781c */ /* 0x000fc40003f4f018 */
[----:B------:R-:W-:Y:S01]  /*4bb0*/  PLOP3.LUT P4, PT, PT, PT, UP0, 0x80, 0x0 ;  /* 0x000000000000781c */ /* 0x000fe20003f8f008 */
[----:B------:R-:W-:Y:S01]  /*4bc0*/  UISETP.GE.U32.AND UP0, UPT, UR4, 0x7fffff58, UPT ;  /* 0x7fffff580400788c */ /* 0x000fe2000bf06070 */
[----:B------:R-:W-:Y:S01]  /*4bd0*/  LDGSTS.E [R157+0x1000c], desc[UR16][R68.64], !P5 ;  /* 0x1000c000449d7fae */ /* 0x000fe2000e921850 */
[----:B------:R-:W-:Y:S01]  /*4be0*/  UIADD3 UR4, UR12, -0x8b, URZ ;  /* 0xffffff750c047890 */ /* 0x000fe2000fffe03f */
[----:B---3--:R-:W3:Y:S01]  /*4bf0*/  LDC R26, c[0x0][0x230] ;  /* 0x00008c00ff1a7b82 */ /* 0x008ee20000000800 */
[C---:B------:R-:W-:Y:S01]  /*4c00*/  IMAD.WIDE R38, R16.reuse, 0x4, R38 ;  /* 0x0000000410267825 */ /* 0x040fe200078e0226 */
[----:B------:R-:W-:Y:S01]  /*4c10*/  LDGSTS.E [R159+0x10000], desc[UR16][R70.64], !P1 ;  /* 0x10000000469f7fae */ /* 0x000fe2000c921850 */
[----:B------:R-:W-:Y:S01]  /*4c20*/  PLOP3.LUT P1, PT, PT, PT, UP0, 0x80, 0x0 ;  /* 0x000000000000781c */ /* 0x000fe20003f2f008 */
[----:B------:R-:W-:Y:S01]  /*4c30*/  UISETP.GE.U32.AND UP1, UPT, UR4, 0x7fffff56, UPT ;  /* 0x7fffff560400788c */ /* 0x000fe2000bf26070 */
[----:B-1----:R-:W-:Y:S01]  /*4c40*/  VIADD R21, R21, 0xffffff6b ;  /* 0xffffff6b15157836 */ /* 0x002fe20000000000 */
[----:B------:R-:W-:Y:S01]  /*4c50*/  LDGSTS.E [R159+0x10004], desc[UR16][R60.64], !P3 ;  /* 0x100040003c9f7fae */ /* 0x000fe2000d921850 */
[----:B------:R-:W-:Y:S01]  /*4c60*/  UISETP.GE.U32.AND UP0, UPT, UR6, 0x7fffff55, UPT ;  /* 0x7fffff550600788c */ /* 0x000fe2000bf06070 */
[----:B------:R-:W1:Y:S01]  /*4c70*/  LDC R27, c[0x0][0x230] ;  /* 0x00008c00ff1b7b82 */ /* 0x000e620000000800 */
[----:B------:R-:W-:Y:S01]  /*4c80*/  UIADD3 UR4, UR14, -0x8d, URZ ;  /* 0xffffff730e047890 */ /* 0x000fe2000fffe03f */
[----:B------:R-:W-:Y:S01]  /*4c90*/  LDGSTS.E [R159+0x10008], desc[UR16][R62.64], !P2 ;  /* 0x100080003e9f7fae */ /* 0x000fe2000d121850 */
[----:B------:R-:W-:Y:S01]  /*4ca0*/  PLOP3.LUT P2, PT, PT, PT, UP2, 0x80, 0x0 ;  /* 0x000000000000781c */ /* 0x000fe20003f4f028 */
[----:B------:R-:W-:Y:S01]  /*4cb0*/  ULDC UR6, c[0x0][0x230] ;  /* 0x00008c0000067ab9 */ /* 0x000fe20000000800 */
[----:B------:R-:W-:Y:S01]  /*4cc0*/  PLOP3.LUT P3, PT, PT, PT, UP1, 0x80, 0x0 ;  /* 0x000000000000781c */ /* 0x000fe20003f6f018 */
[----:B------:R-:W-:Y:S01]  /*4cd0*/  LDGSTS.E [R159+0x1000c], desc[UR16][R64.64], !P4 ;  /* 0x1000c000409f7fae */ /* 0x000fe2000e121850 */
[----:B------:R-:W-:Y:S01]  /*4ce0*/  PLOP3.LUT P4, PT, PT, PT, UP0, 0x80, 0x0 ;  /* 0x000000000000781c */ /* 0x000fe20003f8f008 */
[----:B------:R-:W-:Y:S01]  /*4cf0*/  UISETP.GE.U32.AND UP2, UPT, UR4, 0x7fffff54, UPT ;  /* 0x7fffff540400788c */ /* 0x000fe2000bf46070 */
[C---:B------:R-:W-:Y:S01]  /*4d00*/  IMAD.WIDE R48, R16.reuse, 0x4, R48 ;  /* 0x0000000410307825 */ /* 0x040fe200078e0230 */
[----:B------:R-:W-:Y:S01]  /*4d10*/  UIADD3 UR6, UR6, -0x8f, URZ ;  /* 0xffffff7106067890 */ /* 0x000fe2000fffe03f */
[----:B------:R-:W-:Y:S01]  /*4d20*/  LDGSTS.E [R161+0x10000], desc[UR16][R54.64], !P1 ;  /* 0x1000000036a17fae */ /* 0x000fe2000c921850 */
[----:B------:R-:W-:Y:S01]  /*4d30*/  UISETP.GE.U32.AND UP1, UPT, UR5, 0x7fffff53, UPT ;  /* 0x7fffff530500788c */ /* 0x000fe2000bf26070 */
[C---:B------:R-:W-:Y:S01]  /*4d40*/  IMAD.WIDE R46, R16.reuse, 0x4, R46 ;  /* 0x00000004102e7825 */ /* 0x040fe200078e022e */
[----:B------:R-:W-:Y:S01]  /*4d50*/  UISETP.GE.U32.AND UP0, UPT, UR6, 0x7fffff52, UPT ;  /* 0x7fffff520600788c */ /* 0x000fe2000bf06070 */
[----:B------:R-:W-:Y:S01]  /*4d60*/  PLOP3.LUT P1, PT, PT, PT, UP2, 0x80, 0x0 ;  /* 0x000000000000781c */ /* 0x000fe20003f2f028 */
[----:B------:R-:W-:Y:S01]  /*4d70*/  LDGSTS.E [R161+0x10004], desc[UR16][R56.64], !P2 ;  /* 0x1000400038a17fae */ /* 0x000fe2000d121850 */
[----:B------:R-:W-:Y:S01]  /*4d80*/  ULDC UR4, c[0x0][0x230] ;  /* 0x00008c0000047ab9 */ /* 0x000fe20000000800 */
[----:B------:R-:W-:Y:S01]  /*4d90*/  PLOP3.LUT P2, PT, PT, PT, UP1, 0x80, 0x0 ;  /* 0x000000000000781c */ /* 0x000fe20003f4f018 */
[----:B------:R-:W-:Y:S01]  /*4da0*/  UIADD3 UR4, UR4, -0x90, URZ ;  /* 0xffffff7004047890 */ /* 0x000fe2000fffe03f */
[----:B------:R-:W-:Y:S01]  /*4db0*/  LDGSTS.E [R161+0x10008], desc[UR16][R58.64], !P3 ;  /* 0x100080003aa17fae */ /* 0x000fe2000d921850 */
[----:B------:R-:W-:Y:S01]  /*4dc0*/  PLOP3.LUT P3, PT, PT, PT, UP0, 0x80, 0x0 ;  /* 0x000000000000781c */ /* 0x000fe20003f6f008 */
[----:B------:R-:W-:Y:S01]  /*4dd0*/  ULDC UR5, c[0x0][0x230] ;  /* 0x00008c0000057ab9 */ /* 0x000fe20000000800 */
[----:B------:R-:W-:Y:S01]  /*4de0*/  UISETP.GE.U32.AND UP0, UPT, UR4, 0x7fffff51, UPT ;  /* 0x7fffff510400788c */ /* 0x000fe2000bf06070 */
[----:B------:R4:W-:Y:S01]  /*4df0*/  LDGSTS.E [R161+0x1000c], desc[UR16][R36.64], !P4 ;  /* 0x1000c00024a17fae */ /* 0x0009e2000e121850 */
[----:B------:R-:W-:Y:S01]  /*4e00*/  UIADD3 UR5, UR5, -0x91, URZ ;  /* 0xffffff6f05057890 */ /* 0x000fe2000fffe03f */
[----:B------:R-:W-:Y:S01]  /*4e10*/  IMAD.WIDE R40, R16, 0x4, R40 ;  /* 0x0000000410287825 */ /* 0x000fe200078e0228 */
[----:B------:R-:W-:Y:S01]  /*4e20*/  ULDC UR6, c[0x0][0x230] ;  /* 0x00008c0000067ab9 */ /* 0x000fe20000000800 */
[----:B------:R-:W-:Y:S01]  /*4e30*/  LDGSTS.E [R163+0x10000], desc[UR16][R52.64], !P1 ;  /* 0x1000000034a37fae */ /* 0x000fe2000c921850 */
[----:B------:R-:W-:Y:S01]  /*4e40*/  UISETP.GE.U32.AND UP2, UPT, UR5, 0x7fffff50, UPT ;  /* 0x7fffff500500788c */ /* 0x000fe2000bf46070 */
[----:B------:R-:W-:Y:S01]  /*4e50*/  ISETP.GE.U32.AND P1, PT, R21, 0x7fffff4c, PT ;  /* 0x7fffff4c1500780c */ /* 0x000fe20003f26070 */
[----:B------:R-:W-:Y:S01]  /*4e60*/  UIADD3 UR6, UR6, -0x92, URZ ;  /* 0xffffff6e06067890 */ /* 0x000fe2000fffe03f */
[----:B------:R-:W-:Y:S01]  /*4e70*/  LDGSTS.E [R163+0x10004], desc[UR16][R50.64], !P2 ;  /* 0x1000400032a37fae */ /* 0x000fe2000d121850 */
[----:B------:R-:W-:Y:S01]  /*4e80*/  PLOP3.LUT P2, PT, PT, PT, UP0, 0x80, 0x0 ;  /* 0x000000000000781c */ /* 0x000fe20003f4f008 */
[----:B------:R-:W-:Y:S01]  /*4e90*/  UIADD3 UR4, UR9, -0x94, URZ ;  /* 0xffffff6c09047890 */ /* 0x000fe2000fffe03f */
[----:B---3--:R-:W-:Y:S01]  /*4ea0*/  VIADD R21, R26, 0xffffff6a ;  /* 0xffffff6a1a157836 */ /* 0x008fe20000000000 */
[----:B----4-:R-:W3:Y:S01]  /*4eb0*/  LDC R36, c[0x0][0x230] ;  /* 0x00008c00ff247b82 */ /* 0x010ee20000000800 */
[----:B------:R4:W-:Y:S01]  /*4ec0*/  LDGSTS.E [R163+0x10008], desc[UR16][R38.64], !P3 ;  /* 0x1000800026a37fae */ /* 0x0009e2000d921850 */
[----:B------:R-:W-:Y:S01]  /*4ed0*/  UISETP.GE.U32.AND UP1, UPT, UR6, 0x7fffff4f, UPT ;  /* 0x7fffff4f0600788c */ /* 0x000fe2000bf26070 */
[----:B------:R-:W-:Y:S01]  /*4ee0*/  PLOP3.LUT P3, PT, PT, PT, UP2, 0x80, 0x0 ;  /* 0x000000000000781c */ /* 0x000fe20003f6f028 */
[----:B------:R-:W-:Y:S01]  /*4ef0*/  UISETP.GE.U32.AND UP0, UPT, UR7, 0x7fffff4e, UPT ;  /* 0x7fffff4e0700788c */ /* 0x000fe2000bf06070 */
[C---:B------:R-:W-:Y:S01]  /*4f00*/  IMAD.WIDE R42, R16.reuse, 0x4, R42 ;  /* 0x00000004102a7825 */ /* 0x040fe200078e022a */
[----:B------:R-:W-:Y:S01]  /*4f10*/  UISETP.GE.U32.AND UP2, UPT, UR4, 0x7fffff4d, UPT ;  /* 0x7fffff4d0400788c */ /* 0x000fe2000bf46070 */
[----:B------:R-:W-:Y:S01]  /*4f20*/  CS2R R56, SRZ ;  /* 0x0000000000387805 */ /* 0x000fe2000001ff00 */
[----:B------:R-:W5:Y:S01]  /*4f30*/  LDC R37, c[0x0][0x230] ;  /* 0x00008c00ff257b82 */ /* 0x000f620000000800 */
[----:B------:R-:W-:Y:S01]  /*4f40*/  PLOP3.LUT P4, PT, PT, PT, UP1, 0x80, 0x0 ;  /* 0x000000000000781c */ /* 0x000fe20003f8f018 */
[----:B------:R2:W-:Y:S01]  /*4f50*/  LDGSTS.E [R163+0x1000c], desc[UR16][R48.64], !P2 ;  /* 0x1000c00030a37fae */ /* 0x0005e2000d121850 */
[----:B------:R-:W-:Y:S01]  /*4f60*/  PLOP3.LUT P5, PT, PT, PT, UP0, 0x80, 0x0 ;  /* 0x000000000000781c */ /* 0x000fe20003faf008 */
[----:B------:R-:W-:Y:S01]  /*4f70*/  IMAD.WIDE R32, R16, 0x4, R32 ;  /* 0x0000000410207825 */ /* 0x000fe200078e0220 */
[----:B------:R-:W-:-:S02]  /*4f80*/  PLOP3.LUT P6, PT, PT, PT, UP2, 0x80, 0x0 ;  /* 0x000000000000781c */ /* 0x000fc40003fcf028 */
[----:B------:R-:W-:Y:S02]  /*4f90*/  CS2R R58, SRZ ;  /* 0x00000000003a7805 */ /* 0x000fe4000001ff00 */
[----:B------:R-:W-:Y:S01]  /*4fa0*/  CS2R R60, SRZ ;  /* 0x00000000003c7805 */ /* 0x000fe2000001ff00 */
[----:B----4-:R-:W4:Y:S01]  /*4fb0*/  LDC R38, c[0x0][0x230] ;  /* 0x00008c00ff267b82 */ /* 0x010f220000000800 */
[C---:B------:R-:W-:Y:S01]  /*4fc0*/  IMAD.WIDE R24, R16.reuse, 0x4, R24 ;  /* 0x0000000410187825 */ /* 0x040fe200078e0218 */
[----:B------:R-:W-:Y:S01]  /*4fd0*/  LDGSTS.E [R165+0x10000], desc[UR16][R46.64], !P3 ;  /* 0x100000002ea57fae */ /* 0x000fe2000d921850 */
[----:B------:R-:W-:Y:S02]  /*4fe0*/  ISETP.GE.U32.AND P3, PT, R21, 0x7fffff4b, PT ;  /* 0x7fffff4b1500780c */ /* 0x000fe40003f66070 */
[----:B------:R-:W-:Y:S01]  /*4ff0*/  CS2R R62, SRZ ;  /* 0x00000000003e7805 */ /* 0x000fe2000001ff00 */
[----:B-1----:R-:W-:Y:S01]  /*5000*/  VIADD R21, R27, 0xffffff69 ;  /* 0xffffff691b157836 */ /* 0x002fe20000000000 */
[----:B------:R-:W-:Y:S01]  /*5010*/  LDGSTS.E [R165+0x10004], desc[UR16][R40.64], !P4 ;  /* 0x1000400028a57fae */ /* 0x000fe2000e121850 */
[----:B------:R-:W-:Y:S01]  /*5020*/  IMAD.WIDE R44, R16, 0x4, R44 ;  /* 0x00000004102c7825 */ /* 0x000fe200078e022c */
[----:B------:R-:W1:Y:S01]  /*5030*/  LDC R39, c[0x0][0x230] ;  /* 0x00008c00ff277b82 */ /* 0x000e620000000800 */
[----:B------:R-:W-:Y:S01]  /*5040*/  CS2R R64, SRZ ;  /* 0x0000000000407805 */ /* 0x000fe2000001ff00 */
[----:B------:R-:W-:Y:S01]  /*5050*/  LDGSTS.E [R165+0x10008], desc[UR16][R42.64], !P5 ;  /* 0x100080002aa57fae */ /* 0x000fe2000e921850 */
[----:B---3--:R-:W-:Y:S01]  /*5060*/  VIADD R26, R36, 0xffffff68 ;  /* 0xffffff68241a7836 */ /* 0x008fe20000000000 */
[----:B------:R-:W-:Y:S01]  /*5070*/  CS2R R66, SRZ ;  /* 0x0000000000427805 */ /* 0x000fe2000001ff00 */
[----:B------:R-:W-:Y:S01]  /*5080*/  IMAD.WIDE R76, R16, 0x4, R76 ;  /* 0x00000004104c7825 */ /* 0x000fe200078e024c */
[----:B------:R3:W-:Y:S01]  /*5090*/  LDGSTS.E [R165+0x1000c], desc[UR16][R32.64], !P6 ;  /* 0x1000c00020a57fae */ /* 0x0007e2000f121850 */
[----:B------:R-:W-:Y:S01]  /*50a0*/  CS2R R68, SRZ ;  /* 0x0000000000447805 */ /* 0x000fe2000001ff00 */
[----:B--2---:R-:W2:Y:S01]  /*50b0*/  LDC R48, c[0x0][0x230] ;  /* 0x00008c00ff307b82 */ /* 0x004ea20000000800 */
[----:B------:R-:W-:Y:S01]  /*50c0*/  ISETP.GE.U32.AND P2, PT, R26, 0x7fffff49, PT ;  /* 0x7fffff491a00780c */ /* 0x000fe20003f46070 */
[----:B------:R1:W-:Y:S01]  /*50d0*/  LDGSTS.E [R167+0x10000], desc[UR16][R24.64], !P1 ;  /* 0x1000000018a77fae */ /* 0x0003e2000c921850 */
[----:B------:R-:W-:Y:S01]  /*50e0*/  ISETP.GE.U32.AND P1, PT, R21, 0x7fffff4a, PT ;  /* 0x7fffff4a1500780c */ /* 0x000fe20003f26070 */
[----:B-----5:R-:W-:Y:S01]  /*50f0*/  VIADD R27, R37, 0xffffff67 ;  /* 0xffffff67251b7836 */ /* 0x020fe20000000000 */
[----:B------:R-:W-:Y:S01]  /*5100*/  CS2R R70, SRZ ;  /* 0x0000000000467805 */ /* 0x000fe2000001ff00 */
[----:B------:R-:W-:Y:S01]  /*5110*/  LDGSTS.E [R167+0x10004], desc[UR16][R44.64], !P3 ;  /* 0x100040002ca77fae */ /* 0x000fe2000d921850 */
[----:B------:R-:W-:Y:S01]  /*5120*/  IMAD.WIDE R78, R16, 0x4, R78 ;  /* 0x00000004104e7825 */ /* 0x000fe200078e024e */
[----:B------:R-:W5:Y:S01]  /*5130*/  LDC R36, c[0x0][0x230] ;  /* 0x00008c00ff247b82 */ /* 0x000f620000000800 */
[----:B------:R-:W-:-:S02]  /*5140*/  ISETP.GE.U32.AND P4, PT, R27, 0x7fffff48, PT ;  /* 0x7fffff481b00780c */ /* 0x000fc40003f86070 */
[----:B------:R-:W-:Y:S01]  /*5150*/  CS2R R72, SRZ ;  /* 0x0000000000487805 */ /* 0x000fe2000001ff00 */
[----:B----4-:R-:W-:Y:S01]  /*5160*/  VIADD R21, R38, 0xffffff66 ;  /* 0xffffff6626157836 */ /* 0x010fe20000000000 */
[----:B------:R-:W-:Y:S01]  /*5170*/  ISETP.GE.AND P3, PT, R5, R34, PT ;  /* 0x000000220500720c */ /* 0x000fe20003f66270 */
[C---:B------:R-:W-:Y:S01]  /*5180*/  IMAD.WIDE R80, R16.reuse, 0x4, R80 ;  /* 0x0000000410507825 */ /* 0x040fe200078e0250 */
[----:B---3--:R-:W-:Y:S02]  /*5190*/  CS2R R32, SRZ ;  /* 0x0000000000207805 */ /* 0x008fe4000001ff00 */
[----:B------:R-:W-:Y:S01]  /*51a0*/  CS2R R40, SRZ ;  /* 0x0000000000287805 */ /* 0x000fe2000001ff00 */
[----:B------:R-:W3:Y:S01]  /*51b0*/  LDC R26, c[0x0][0x230] ;  /* 0x00008c00ff1a7b82 */ /* 0x000ee20000000800 */
[----:B-1----:R-:W-:Y:S01]  /*51c0*/  VIADD R24, R39, 0xffffff65 ;  /* 0xffffff6527187836 */ /* 0x002fe20000000000 */
[----:B------:R-:W-:Y:S01]  /*51d0*/  ISETP.GE.U32.AND P5, PT, R21, 0x7fffff47, PT ;  /* 0x7fffff471500780c */ /* 0x000fe20003fa6070 */
[----:B------:R1:W-:Y:S01]  /*51e0*/  LDGSTS.E [R167+0x10008], desc[UR16][R76.64], !P1 ;  /* 0x100080004ca77fae */ /* 0x0003e2000c921850 */
[----:B------:R-:W-:Y:S01]  /*51f0*/  IMAD.WIDE R82, R16, 0x4, R82 ;  /* 0x0000000410527825 */ /* 0x000fe200078e0252 */
[----:B------:R-:W-:-:S02]  /*5200*/  CS2R R38, SRZ ;  /* 0x0000000000267805 */ /* 0x000fc4000001ff00 */
[----:B------:R-:W-:Y:S01]  /*5210*/  ISETP.GE.U32.AND P6, PT, R24, 0x7fffff46, PT ;  /* 0x7fffff461800780c */ /* 0x000fe20003fc6070 */
[----:B------:R4:W-:Y:S01]  /*5220*/  LDGSTS.E [R167+0x1000c], desc[UR16][R78.64], !P2 ;  /* 0x1000c0004ea77fae */ /* 0x0009e2000d121850 */
[----:B------:R-:W3:Y:S01]  /*5230*/  LDC R25, c[0x0][0x230] ;  /* 0x00008c00ff197b82 */ /* 0x000ee20000000800 */
[----:B--2---:R-:W-:Y:S01]  /*5240*/  VIADD R21, R48, 0xffffff64 ;  /* 0xffffff6430157836 */ /* 0x004fe20000000000 */
[----:B------:R-:W-:Y:S01]  /*5250*/  CS2R R42, SRZ ;  /* 0x00000000002a7805 */ /* 0x000fe2000001ff00 */
[----:B------:R2:W-:Y:S01]  /*5260*/  LDGSTS.E [R169+0x10000], desc[UR16][R80.64], !P4 ;  /* 0x1000000050a97fae */ /* 0x0005e2000e121850 */
[----:B------:R-:W-:Y:S01]  /*5270*/  ISETP.GT.AND P4, PT, R96, 0x9f, PT ;  /* 0x0000009f6000780c */ /* 0x000fe20003f84270 */
[----:B------:R-:W-:Y:S01]  /*5280*/  VIADD R98, R98, 0xffffff60 ;  /* 0xffffff6062627836 */ /* 0x000fe20000000000 */
[----:B------:R-:W-:Y:S01]  /*5290*/  ISETP.GE.U32.AND P1, PT, R21, 0x7fffff45, PT ;  /* 0x7fffff451500780c */ /* 0x000fe20003f26070 */
[----:B------:R-:W-:Y:S01]  /*52a0*/  IMAD.WIDE R84, R16, 0x4, R84 ;  /* 0x0000000410547825 */ /* 0x000fe200078e0254 */
[----:B------:R3:W-:Y:S01]  /*52b0*/  LDGSTS.E [R169+0x10004], desc[UR16][R82.64], !P5 ;  /* 0x1000400052a97fae */ /* 0x0007e2000e921850 */
[----:B-1----:R-:W-:-:S02]  /*52c0*/  CS2R R76, SRZ ;  /* 0x00000000004c7805 */ /* 0x002fc4000001ff00 */
[----:B------:R-:W-:Y:S01]  /*52d0*/  ISETP.GE.U32.AND P5, PT, R98, 0x7fffff41, PT ;  /* 0x7fffff416200780c */ /* 0x000fe20003fa6070 */
[----:B-----5:R-:W-:Y:S01]  /*52e0*/  VIADD R24, R36, 0xffffff63 ;  /* 0xffffff6324187836 */ /* 0x020fe20000000000 */
[----:B------:R1:W-:Y:S01]  /*52f0*/  LDGSTS.E [R169+0x10008], desc[UR16][R84.64], !P6 ;  /* 0x1000800054a97fae */ /* 0x0003e2000f121850 */
[----:B------:R-:W-:Y:S01]  /*5300*/  IMAD.WIDE R154, R16, 0x4, R154 ;  /* 0x00000004109a7825 */ /* 0x000fe200078e029a */
[----:B----4-:R-:W-:Y:S02]  /*5310*/  CS2R R78, SRZ ;  /* 0x00000000004e7805 */ /* 0x010fe4000001ff00 */
[----:B--2---:R-:W-:Y:S02]  /*5320*/  CS2R R80, SRZ ;  /* 0x0000000000507805 */ /* 0x004fe4000001ff00 */
[----:B------:R-:W-:Y:S01]  /*5330*/  ISETP.GE.U32.AND P2, PT, R24, 0x7fffff44, PT ;  /* 0x7fffff441800780c */ /* 0x000fe20003f46070 */
[----:B---3--:R-:W-:Y:S01]  /*5340*/  VIADD R21, R26, 0xffffff62 ;  /* 0xffffff621a157836 */ /* 0x008fe20000000000 */
[----:B------:R-:W-:Y:S01]  /*5350*/  SEL R24, RZ, 0x4, P3 ;  /* 0x00000004ff187807 */ /* 0x000fe20001800000 */
[----:B------:R-:W-:Y:S01]  /*5360*/  IMAD.WIDE R152, R16, 0x4, R152 ;  /* 0x0000000410987825 */ /* 0x000fe200078e0298 */
[----:B------:R-:W-:Y:S01]  /*5370*/  LDGSTS.E [R169+0x1000c], desc[UR16][R154.64], !P1 ;  /* 0x1000c0009aa97fae */ /* 0x000fe2000c921850 */
[----:B------:R-:W-:-:S02]  /*5380*/  CS2R R82, SRZ ;  /* 0x0000000000527805 */ /* 0x000fc4000001ff00 */
[----:B------:R-:W-:Y:S01]  /*5390*/  ISETP.GE.U32.AND P3, PT, R21, 0x7fffff43, PT ;  /* 0x7fffff431500780c */ /* 0x000fe20003f66070 */
[----:B------:R-:W-:Y:S01]  /*53a0*/  IMAD.WIDE R150, R16, 0x4, R150 ;  /* 0x0000000410967825 */ /* 0x000fe200078e0296 */
[----:B------:R-:W-:Y:S02]  /*53b0*/  SEL R24, R24, RZ, P4 ;  /* 0x000000ff18187207 */ /* 0x000fe40002000000 */
[----:B-1----:R-:W-:Y:S02]  /*53c0*/  CS2R R84, SRZ ;  /* 0x0000000000547805 */ /* 0x002fe4000001ff00 */
[----:B------:R-:W-:Y:S01]  /*53d0*/  CS2R R26, SRZ ;  /* 0x00000000001a7805 */ /* 0x000fe2000001ff00 */
[----:B------:R-:W-:Y:S01]  /*53e0*/  VIADD R21, R25, 0xffffff61 ;  /* 0xffffff6119157836 */ /* 0x000fe20000000000 */
[----:B------:R-:W-:Y:S01]  /*53f0*/  ISETP.NE.U32.AND P6, PT, R24, RZ, PT ;  /* 0x000000ff1800720c */ /* 0x000fe20003fc5070 */
[----:B------:R-:W-:Y:S01]  /*5400*/  IMAD.WIDE R148, R16, 0x4, R148 ;  /* 0x0000000410947825 */ /* 0x000fe200078e0294 */
[----:B------:R-:W-:Y:S01]  /*5410*/  LDGSTS.E [R171+0x10000], desc[UR16][R152.64], !P2 ;  /* 0x1000000098ab7fae */ /* 0x000fe2000d121850 */
[----:B------:R-:W-:-:S02]  /*5420*/  ISETP.GE.AND P2, PT, R96, 0x20, PT ;  /* 0x000000206000780c */ /* 0x000fc40003f46270 */
[----:B------:R-:W-:Y:S02]  /*5430*/  CS2R R36, SRZ ;  /* 0x0000000000247805 */ /* 0x000fe4000001ff00 */
[----:B------:R-:W-:Y:S01]  /*5440*/  ISETP.GE.U32.AND P4, PT, R21, 0x7fffff42, PT ;  /* 0x7fffff421500780c */ /* 0x000fe20003f86070 */
[----:B------:R-:W-:Y:S01]  /*5450*/  IMAD.WIDE R146, R16, 0x4, R146 ;  /* 0x0000000410927825 */ /* 0x000fe200078e0292 */
[----:B------:R-:W-:Y:S01]  /*5460*/  LDGSTS.E [R171+0x10004], desc[UR16][R150.64], !P3 ;  /* 0x1000400096ab7fae */ /* 0x000fe2000d921850 */
[----:B------:R-:W-:Y:S02]  /*5470*/  CS2R R44, SRZ ;  /* 0x00000000002c7805 */ /* 0x000fe4000001ff00 */
[----:B------:R-:W-:Y:S01]  /*5480*/  CS2R R46, SRZ ;  /* 0x00000000002e7805 */ /* 0x000fe2000001ff00 */
[----:B------:R-:W-:Y:S01]  /*5490*/  IMAD.WIDE R144, R17, 0x4, R144 ;  /* 0x0000000411907825 */ /* 0x000fe200078e0290 */
[----:B------:R-:W-:Y:S02]  /*54a0*/  CS2R R48, SRZ ;  /* 0x0000000000307805 */ /* 0x000fe4000001ff00 */
[----:B------:R-:W-:-:S02]  /*54b0*/  CS2R R50, SRZ ;  /* 0x0000000000327805 */ /* 0x000fc4000001ff00 */
[----:B------:R-:W-:Y:S01]  /*54c0*/  CS2R R52, SRZ ;  /* 0x0000000000347805 */ /* 0x000fe2000001ff00 */
[C---:B------:R-:W-:Y:S01]  /*54d0*/  IMAD.WIDE R142, R17.reuse, 0x4, R142 ;  /* 0x00000004118e7825 */ /* 0x040fe200078e028e */
[----:B------:R-:W-:Y:S01]  /*54e0*/  CS2R R54, SRZ ;  /* 0x0000000000367805 */ /* 0x000fe2000001ff00 */
[----:B------:R-:W-:Y:S02]  /*54f0*/  LDGSTS.E [R171+0x10008], desc[UR16][R148.64], !P4 ;  /* 0x1000800094ab7fae */ /* 0x000fe4000e121850 */
[C---:B------:R-:W-:Y:S02]  /*5500*/  IMAD.WIDE R140, R17.reuse, 0x4, R140 ;  /* 0x00000004118c7825 */ /* 0x040fe400078e028c */
[----:B------:R-:W-:Y:S02]  /*5510*/  LDGSTS.E [R171+0x1000c], desc[UR16][R146.64], !P5 ;  /* 0x1000c00092ab7fae */ /* 0x000fe4000e921850 */
[C---:B------:R-:W-:Y:S02]  /*5520*/  IMAD.WIDE R138, R17.reuse, 0x4, R138 ;  /* 0x00000004118a7825 */ /* 0x040fe400078e028a */
[----:B------:R-:W0:Y:S02]  /*5530*/  LDGDEPBAR ;  /* 0x00000000000079af */ /* 0x000e240000000000 */
[----:B------:R-:W-:-:S02]  /*5540*/  IMAD.WIDE R136, R17, 0x4, R136 ;  /* 0x0000000411887825 */ /* 0x000fc400078e0288 */
[----:B------:R-:W-:Y:S02]  /*5550*/  LDGSTS.E [R173+0x20000], desc[UR16][R144.64], P6 ;  /* 0x2000000090ad7fae */ /* 0x000fe4000b121850 */
[C---:B------:R-:W-:Y:S02]  /*5560*/  IMAD.WIDE R134, R17.reuse, 0x4, R134 ;  /* 0x0000000411867825 */ /* 0x040fe400078e0286 */
[----:B------:R-:W-:Y:S02]  /*5570*/  LDGSTS.E [R173+0x20400], desc[UR16][R142.64], P6 ;  /* 0x204000008ead7fae */ /* 0x000fe4000b121850 */
[C---:B------:R-:W-:Y:S02]  /*5580*/  IMAD.WIDE R132, R17.reuse, 0x4, R132 ;  /* 0x0000000411847825 */ /* 0x040fe400078e0284 */
[----:B------:R-:W-:Y:S02]  /*5590*/  LDGSTS.E [R173+0x20800], desc[UR16][R140.64], P6 ;  /* 0x208000008cad7fae */ /* 0x000fe4000b121850 */
        /* <DEDUP_REMOVED lines=16> */
[----:B------:R-:W-:Y:S02]  /*56a0*/  IMAD.WIDE R30, R17, 0x4, R30 ;  /* 0x00000004111e7825 */ /* 0x000fe400078e021e */
[----:B------:R-:W-:Y:S02]  /*56b0*/  LDGSTS.E [R35+0x20e00], desc[UR16][R120.64], P6 ;  /* 0x20e0000078237fae */ /* 0x000fe4000b121850 */
[----:B------:R-:W-:-:S02]  /*56c0*/  VIADD R24, R0, 0x1 ;  /* 0x0000000100187836 */ /* 0x000fc40000000000 */
[----:B------:R-:W-:Y:S01]  /*56d0*/  IMAD.SHL.U32 R21, R18, 0x40, RZ ;  /* 0x0000004012157824 */ /* 0x000fe200078e00ff */
[----:B------:R1:W-:Y:S01]  /*56e0*/  LDGSTS.E [R35+0x21200], desc[UR16][R86.64], P6 ;  /* 0x2120000056237fae */ /* 0x0003e2000b121850 */
[----:B------:R-:W-:Y:S02]  /*56f0*/  LOP3.LUT R18, R19, 0xf0, RZ, 0xc0, !PT ;  /* 0x000000f013127812 */ /* 0x000fe400078ec0ff */
[----:B------:R-:W-:Y:S01]  /*5700*/  ISETP.LT.AND P1, PT, R24, R123, !P0 ;  /* 0x0000007b1800720c */ /* 0x000fe20004721270 */
[----:B------:R2:W-:Y:S01]  /*5710*/  LDGSTS.E [R35+0x21600], desc[UR16][R74.64], P6 ;  /* 0x216000004a237fae */ /* 0x0005e2000b121850 */
[----:B------:R-:W-:Y:S02]  /*5720*/  CS2R R24, SRZ ;  /* 0x0000000000187805 */ /* 0x000fe4000001ff00 */
[----:B------:R-:W-:Y:S01]  /*5730*/  LOP3.LUT R19, R21, 0x400, RZ, 0xc0, !PT ;  /* 0x0000040015137812 */ /* 0x000fe200078ec0ff */
[----:B------:R3:W-:Y:S04]  /*5740*/  LDGSTS.E [R35+0x21a00], desc[UR16][R28.64], P6 ;  /* 0x21a000001c237fae */ /* 0x0007e8000b121850 */
[----:B------:R4:W-:Y:S01]  /*5750*/  LDGSTS.E [R35+0x21e00], desc[UR16][R30.64], P6 ;  /* 0x21e000001e237fae */ /* 0x0009e2000b121850 */
[----:B-1----:R-:W-:-:S03]  /*5760*/  CS2R R86, SRZ ;  /* 0x0000000000567805 */ /* 0x002fc6000001ff00 */
[----:B------:R-:W0:Y:S01]  /*5770*/  LDGDEPBAR ;  /* 0x00000000000079af */ /* 0x000e220000000000 */
[----:B--2---:R-:W-:Y:S02]  /*5780*/  CS2R R74, SRZ ;  /* 0x00000000004a7805 */ /* 0x004fe4000001ff00 */
[----:B---3--:R-:W-:Y:S02]  /*5790*/  CS2R R28, SRZ ;  /* 0x00000000001c7805 */ /* 0x008fe4000001ff00 */
[----:B----4-:R-:W-:Y:S02]  /*57a0*/  CS2R R30, SRZ ;  /* 0x00000000001e7805 */ /* 0x010fe4000001ff00 */
[----:B------:R-:W-:Y:S01]  /*57b0*/  CS2R R34, SRZ ;  /* 0x0000000000227805 */ /* 0x000fe2000001ff00 */
[----:B------:R-:W-:Y:S06]  /*57c0*/  @!P2 BRA `(.L_x_0) ;  /* 0x0000002400a8a947 */ /* 0x000fec0003800000 */
[----:B------:R-:W-:Y:S01]  /*57d0*/  SHF.R.S32.HI R122, RZ, 0x1f, R88 ;  /* 0x0000001fff7a7819 */ /* 0x000fe20000011458 */
[----:B------:R-:W-:Y:S01]  /*57e0*/  IMAD R72, R20, 0x1b, RZ ;  /* 0x0000001b14487824 */ /* 0x000fe200078e02ff */
[----:B------:R-:W-:Y:S01]  /*57f0*/  IADD3 R128, P2, R88, R115, RZ ;  /* 0x0000007358807210 */ /* 0x000fe20007f5e0ff */
[----:B------:R-:W-:Y:S01]  /*5800*/  IMAD R68, R20, 0x19, RZ ;  /* 0x0000001914447824 */ /* 0x000fe200078e02ff */
[----:B------:R-:W-:Y:S01]  /*5810*/  IADD3 R136, P6, R88, R119, RZ ;  /* 0x0000007758887210 */ /* 0x000fe20007fde0ff */
[C---:B------:R-:W-:Y:S01]  /*5820*/  IMAD R66, R20.reuse, 0x18, RZ ;  /* 0x0000001814427824 */ /* 0x040fe200078e02ff */
[-C--:B------:R-:W-:Y:S01]  /*5830*/  LEA.HI.X.SX32 R201, R115, R122.reuse, 0x1, P2 ;  /* 0x0000007a73c97211 */ /* 0x080fe200010f0eff */
        /* <DEDUP_REMOVED lines=10> */
[----:B------:R-:W-:Y:S01]  /*58e0*/  IMAD R54, R20, 0x12, RZ ;  /* 0x0000001214367824 */ /* 0x000fe200078e02ff */
[----:B------:R-:W-:Y:S01]  /*58f0*/  IADD3 R115, P2, R88, R95, RZ ;  /* 0x0000005f58737210 */ /* 0x000fe20007f5e0ff */
[----:B------:R-:W1:Y:S01]  /*5900*/  LDC.64 R26, c[0x0][0x218] ;  /* 0x00008600ff1a7b82 */ /* 0x000e620000000a00 */
[-C--:B------:R-:W-:Y:S01]  /*5910*/  LEA.HI.X.SX32 R205, R119, R122.reuse, 0x1, P6 ;  /* 0x0000007a77cd7211 */ /* 0x080fe200030f0eff */
[C---:B------:R-:W-:Y:S01]  /*5920*/  IMAD R52, R20.reuse, 0x11, RZ ;  /* 0x0000001114347824 */ /* 0x040fe200078e02ff */
[-C--:B------:R-:W-:Y:S01]  /*5930*/  LEA.HI.X.SX32 R203, R117, R122.reuse, 0x1, P5 ;  /* 0x0000007a75cb7211 */ /* 0x080fe200028f0eff */
[----:B------:R-:W-:Y:S01]  /*5940*/  IMAD.SHL.U32 R50, R20, 0x10, RZ ;  /* 0x0000001014327824 */ /* 0x000fe200078e00ff */
[----:B------:R-:W-:Y:S01]  /*5950*/  IADD3 R104, P6, R88, R109, RZ ;  /* 0x0000006d58687210 */ /* 0x000fe20007fde0ff */
[----:B------:R-:W-:Y:S01]  /*5960*/  IMAD R48, R20, 0xf, RZ ;  /* 0x0000000f14307824 */ /* 0x000fe200078e02ff */
[----:B------:R-:W-:Y:S01]  /*5970*/  IADD3 R106, P5, R88, R107, RZ ;  /* 0x0000006b586a7210 */ /* 0x000fe20007fbe0ff */
[----:B------:R-:W2:Y:S01]  /*5980*/  LDC.64 R24, c[0x0][0x210] ;  /* 0x00008400ff187b82 */ /* 0x000ea20000000a00 */
[-C--:B------:R-:W-:Y:S01]  /*5990*/  LEA.HI.X.SX32 R199, R113, R122.reuse, 0x1, P4 ;  /* 0x0000007a71c77211 */ /* 0x080fe200020f0eff */
[C---:B------:R-:W-:Y:S01]  /*59a0*/  IMAD R46, R20.reuse, 0xe, RZ ;  /* 0x0000000e142e7824 */ /* 0x040fe200078e02ff */
[-C--:B------:R-:W-:Y:S01]  /*59b0*/  LEA.HI.X.SX32 R197, R111, R122.reuse, 0x1, P3 ;  /* 0x0000007a6fc57211 */ /* 0x080fe200018f0eff */
[C---:B------:R-:W-:Y:S01]  /*59c0*/  IMAD R44, R20.reuse, 0xd, RZ ;  /* 0x0000000d142c7824 */ /* 0x040fe200078e02ff */
[----:B------:R-:W-:Y:S01]  /*59d0*/  LEA.HI.X.SX32 R116, R95, R122, 0x1, P2 ;  /* 0x0000007a5f747211 */ /* 0x000fe200010f0eff */
[----:B------:R-:W-:Y:S01]  /*59e0*/  IMAD R42, R20, 0xc, RZ ;  /* 0x0000000c142a7824 */ /* 0x000fe200078e02ff */
[----:B------:R-:W-:Y:S01]  /*59f0*/  IADD3 R110, P4, R88, R103, RZ ;  /* 0x00000067586e7210 */ /* 0x000fe20007f9e0ff */
[----:B------:R-:W-:Y:S01]  /*5a00*/  IMAD R40, R20, 0xb, RZ ;  /* 0x0000000b14287824 */ /* 0x000fe200078e02ff */
[----:B------:R-:W-:Y:S01]  /*5a10*/  IADD3 R112, P3, R88, R101, RZ ;  /* 0x0000006558707210 */ /* 0x000fe20007f7e0ff */
[C---:B------:R-:W-:Y:S01]  /*5a20*/  IMAD R38, R20.reuse, 0xa, RZ ;  /* 0x0000000a14267824 */ /* 0x040fe200078e02ff */
[----:B------:R-:W-:Y:S01]  /*5a30*/  SHF.R.S32.HI R21, RZ, 0x1f, R23 ;  /* 0x0000001fff157819 */ /* 0x000fe20000011417 */
[C---:B------:R-:W-:Y:S01]  /*5a40*/  IMAD R36, R20.reuse, 0x9, RZ ;  /* 0x0000000914247824 */ /* 0x040fe200078e02ff */
[----:B------:R-:W-:Y:S01]  /*5a50*/  IADD3 R142, P2, R23, R20, RZ ;  /* 0x00000014178e7210 */ /* 0x000fe20007f5e0ff */
[C---:B------:R-:W-:Y:S01]  /*5a60*/  IMAD.SHL.U32 R34, R20.reuse, 0x8, RZ ;  /* 0x0000000814227824 */ /* 0x040fe200078e00ff */
[-C--:B------:R-:W-:Y:S01]  /*5a70*/  LEA.HI.X.SX32 R195, R109, R122.reuse, 0x1, P6 ;  /* 0x0000007a6dc37211 */ /* 0x080fe200030f0eff */
[C---:B------:R-:W-:Y:S01]  /*5a80*/  IMAD R32, R20.reuse, 0x7, RZ ;  /* 0x0000000714207824 */ /* 0x040fe200078e02ff */
[-C--:B------:R-:W-:Y:S01]  /*5a90*/  LEA.HI.X.SX32 R193, R107, R122.reuse, 0x1, P5 ;  /* 0x0000007a6bc17211 */ /* 0x080fe200028f0eff */
[C---:B------:R-:W-:Y:S01]  /*5aa0*/  IMAD R30, R20.reuse, 0x6, RZ ;  /* 0x00000006141e7824 */ /* 0x040fe200078e02ff */
[-C--:B------:R-:W-:Y:S01]  /*5ab0*/  LEA.HI.X.SX32 R107, R103, R122.reuse, 0x1, P4 ;  /* 0x0000007a676b7211 */ /* 0x080fe200020f0eff */
[C---:B------:R-:W-:Y:S01]  /*5ac0*/  IMAD R70, R20.reuse, 0x1a, RZ ;  /* 0x0000001a14467824 */ /* 0x040fe200078e02ff */
[----:B------:R-:W-:Y:S01]  /*5ad0*/  LEA.HI.X.SX32 R109, R101, R122, 0x1, P3 ;  /* 0x0000007a656d7211 */ /* 0x000fe200018f0eff */
[C---:B------:R-:W-:Y:S01]  /*5ae0*/  IMAD R252, R20.reuse, 0x5, RZ ;  /* 0x0000000514fc7824 */ /* 0x040fe200078e02ff */
[C---:B------:R-:W-:Y:S01]  /*5af0*/  LEA.HI.X.SX32 R181, R20.reuse, R21, 0x1, P2 ;  /* 0x0000001514b57211 */ /* 0x040fe200010f0eff */
[----:B------:R-:W-:Y:S01]  /*5b00*/  IMAD.SHL.U32 R184, R20, 0x4, RZ ;  /* 0x0000000414b87824 */ /* 0x000fe200078e00ff */
[----:B------:R-:W-:Y:S01]  /*5b10*/  IADD3 R113, P5, R88, R97, RZ ;  /* 0x0000006158717210 */ /* 0x000fe20007fbe0ff */
[----:B------:R-:W-:Y:S01]  /*5b20*/  IMAD R182, R20, 0x3, RZ ;  /* 0x0000000314b67824 */ /* 0x000fe200078e02ff */
[----:B------:R-:W-:Y:S01]  /*5b30*/  IADD3 R117, P4, R88, R93, RZ ;  /* 0x0000005d58757210 */ /* 0x000fe20007f9e0ff */
[----:B------:R-:W-:Y:S01]  /*5b40*/  IMAD.SHL.U32 R28, R20, 0x2, RZ ;  /* 0x00000002141c7824 */ /* 0x000fe200078e00ff */
[----:B------:R-:W-:Y:S01]  /*5b50*/  IADD3 R119, P3, R88, R91, RZ ;  /* 0x0000005b58777210 */ /* 0x000fe20007f7e0ff */
[----:B------:R-:W-:Y:S01]  /*5b60*/  IMAD.SHL.U32 R101, R104, 0x4, RZ ;  /* 0x0000000468657824 */ /* 0x000fe200078e00ff */
[----:B------:R-:W-:Y:S01]  /*5b70*/  IADD3 R126, P2, R23, R94, RZ ;  /* 0x0000005e177e7210 */ /* 0x000fe20007f5e0ff */
[----:B------:R-:W-:Y:S01]  /*5b80*/  IMAD.SHL.U32 R103, R106, 0x4, RZ ;  /* 0x000000046a677824 */ /* 0x000fe200078e00ff */
[-C--:B------:R-:W-:Y:S01]  /*5b90*/  LEA.HI.X.SX32 R124, R97, R122.reuse, 0x1, P5 ;  /* 0x0000007a617c7211 */ /* 0x080fe200028f0eff */
[----:B------:R-:W-:Y:S01]  /*5ba0*/  IMAD.SHL.U32 R97, R100, 0x4, RZ ;  /* 0x0000000464617824 */ /* 0x000fe200078e00ff */
[-C--:B------:R-:W-:Y:S01]  /*5bb0*/  LEA.HI.X.SX32 R118, R93, R122.reuse, 0x1, P4 ;  /* 0x0000007a5d767211 */ /* 0x080fe200020f0eff */
[----:B--2---:R-:W-:Y:S01]  /*5bc0*/  IMAD.WIDE.U32 R24, R16, 0x14, R24 ;  /* 0x0000001410187825 */ /* 0x004fe200078e0018 */
[----:B------:R-:W-:-:S02]  /*5bd0*/  LEA.HI.X.SX32 R120, R91, R122, 0x1, P3 ;  /* 0x0000007a5b787211 */ /* 0x000fc400018f0eff */
[----:B------:R-:W-:Y:S02]  /*5be0*/  CS2R R74, SRZ ;  /* 0x00000000004a7805 */ /* 0x000fe4000001ff00 */
[----:B------:R-:W-:Y:S01]  /*5bf0*/  LEA.HI.X.SX32 R191, R94, R21, 0x1, P2 ;  /* 0x000000155ebf7211 */ /* 0x000fe200010f0eff */
[----:B------:R-:W-:Y:S01]  /*5c00*/  IMAD.SHL.U32 R93, R132, 0x4, RZ ;  /* 0x00000004845d7824 */ /* 0x000fe200078e00ff */
[C---:B------:R-:W-:Y:S01]  /*5c10*/  IADD3 R130, P3, R23.reuse, R92, RZ ;  /* 0x0000005c17827210 */ /* 0x040fe20007f7e0ff */
[----:B------:R-:W-:Y:S01]  /*5c20*/  IMAD.SHL.U32 R95, R128, 0x4, RZ ;  /* 0x00000004805f7824 */ /* 0x000fe200078e00ff */
[C---:B------:R-:W-:Y:S01]  /*5c30*/  IADD3 R134, P4, R23.reuse, R90, RZ ;  /* 0x0000005a17867210 */ /* 0x040fe20007f9e0ff */
[----:B------:R-:W-:Y:S01]  /*5c40*/  IMAD.MOV.U32 R141, RZ, RZ, RZ ;  /* 0x000000ffff8d7224 */ /* 0x000fe200078e00ff */
[----:B------:R-:W-:Y:S02]  /*5c50*/  IADD3 R138, P5, R23, R22, RZ ;  /* 0x00000016178a7210 */ /* 0x000fe40007fbe0ff */
[----:B------:R-:W-:-:S02]  /*5c60*/  CS2R R76, SRZ ;  /* 0x00000000004c7805 */ /* 0x000fc4000001ff00 */
[----:B------:R-:W-:Y:S02]  /*5c70*/  IADD3 R150, P2, R23, R72, RZ ;  /* 0x0000004817967210 */ /* 0x000fe40007f5e0ff */
[----:B------:R-:W-:Y:S02]  /*5c80*/  CS2R R78, SRZ ;  /* 0x00000000004e7805 */ /* 0x000fe4000001ff00 */
[-C--:B------:R-:W-:Y:S02]  /*5c90*/  LEA.HI.X.SX32 R189, R92, R21.reuse, 0x1, P3 ;  /* 0x000000155cbd7211 */ /* 0x080fe400018f0eff */
[----:B------:R-:W-:Y:S02]  /*5ca0*/  CS2R R80, SRZ ;  /* 0x0000000000507805 */ /* 0x000fe4000001ff00 */
[-C--:B------:R-:W-:Y:S01]  /*5cb0*/  LEA.HI.X.SX32 R187, R90, R21.reuse, 0x1, P4 ;  /* 0x000000155abb7211 */ /* 0x080fe200020f0eff */
[----:B-1----:R-:W-:Y:S01]  /*5cc0*/  IMAD.WIDE.U32 R90, R17, 0x14, R26 ;  /* 0x00000014115a7825 */ /* 0x002fe200078e001a */
[----:B------:R-:W-:-:S02]  /*5cd0*/  LEA.HI.X.SX32 R185, R22, R21, 0x1, P5 ;  /* 0x0000001516b97211 */ /* 0x000fc400028f0eff */
[----:B------:R-:W-:Y:S02]  /*5ce0*/  CS2R R82, SRZ ;  /* 0x0000000000527805 */ /* 0x000fe4000001ff00 */
[----:B------:R-:W-:Y:S02]  /*5cf0*/  LEA.HI.X.SX32 R183, R72, R21, 0x1, P2 ;  /* 0x0000001548b77211 */ /* 0x000fe400010f0eff */
[----:B------:R-:W-:Y:S02]  /*5d00*/  CS2R R72, SRZ ;  /* 0x0000000000487805 */ /* 0x000fe4000001ff00 */
[C---:B------:R-:W-:Y:S02]  /*5d10*/  IADD3 R158, P5, R23.reuse, R68, RZ ;  /* 0x00000044179e7210 */ /* 0x040fe40007fbe0ff */
[----:B------:R-:W-:Y:S02]  /*5d20*/  CS2R R84, SRZ ;  /* 0x0000000000547805 */ /* 0x000fe4000001ff00 */
[----:B------:R-:W-:-:S02]  /*5d30*/  IADD3 R162, P4, R23, R66, RZ ;  /* 0x0000004217a27210 */ /* 0x000fc40007f9e0ff */
[----:B------:R-:W-:Y:S02]  /*5d40*/  CS2R R86, SRZ ;  /* 0x0000000000567805 */ /* 0x000fe4000001ff00 */
[C---:B------:R-:W-:Y:S02]  /*5d50*/  IADD3 R166, P3, R23.reuse, R64, RZ ;  /* 0x0000004017a67210 */ /* 0x040fe40007f7e0ff */
[----:B------:R-:W-:Y:S02]  /*5d60*/  CS2R R26, SRZ ;  /* 0x00000000001a7805 */ /* 0x000fe4000001ff00 */
[----:B------:R-:W-:Y:S01]  /*5d70*/  IADD3 R170, P2, R23, R62, RZ ;  /* 0x0000003e17aa7210 */ /* 0x000fe20007f5e0ff */
[----:B------:R-:W-:Y:S01]  /*5d80*/  UMOV UR9, 0x4 ;  /* 0x0000000400097882 */ /* 0x000fe20000000000 */
[----:B------:R-:W-:Y:S02]  /*5d90*/  LEA.HI.X.SX32 R175, R68, R21, 0x1, P5 ;  /* 0x0000001544af7211 */ /* 0x000fe400028f0eff */
[----:B------:R-:W-:-:S02]  /*5da0*/  CS2R R68, SRZ ;  /* 0x0000000000447805 */ /* 0x000fc4000001ff00 */
[-C--:B------:R-:W-:Y:S02]  /*5db0*/  LEA.HI.X.SX32 R173, R66, R21.reuse, 0x1, P4 ;  /* 0x0000001542ad7211 */ /* 0x080fe400020f0eff */
[----:B------:R-:W-:Y:S02]  /*5dc0*/  CS2R R66, SRZ ;  /* 0x0000000000427805 */ /* 0x000fe4000001ff00 */
[-C--:B------:R-:W-:Y:S02]  /*5dd0*/  LEA.HI.X.SX32 R171, R64, R21.reuse, 0x1, P3 ;  /* 0x0000001540ab7211 */ /* 0x080fe400018f0eff */
[----:B------:R-:W-:Y:S02]  /*5de0*/  CS2R R64, SRZ ;  /* 0x0000000000407805 */ /* 0x000fe4000001ff00 */
[----:B------:R-:W-:Y:S02]  /*5df0*/  LEA.HI.X.SX32 R169, R62, R21, 0x1, P2 ;  /* 0x000000153ea97211 */ /* 0x000fe400010f0eff */
[----:B------:R-:W-:-:S02]  /*5e00*/  CS2R R62, SRZ ;  /* 0x00000000003e7805 */ /* 0x000fc4000001ff00 */
[C---:B------:R-:W-:Y:S01]  /*5e10*/  IADD3 R174, P5, R23.reuse, R60, RZ ;  /* 0x0000003c17ae7210 */ /* 0x040fe20007fbe0ff */
[----:B------:R-:W-:Y:S01]  /*5e20*/  UMOV UR10, 0xffffffff ;  /* 0xffffffff000a7882 */ /* 0x000fe20000000000 */
[C---:B------:R-:W-:Y:S02]  /*5e30*/  IADD3 R178, P4, R23.reuse, R58, RZ ;  /* 0x0000003a17b27210 */ /* 0x040fe40007f9e0ff */
[C---:B------:R-:W-:Y:S02]  /*5e40*/  IADD3 R192, P3, R23.reuse, R56, RZ ;  /* 0x0000003817c07210 */ /* 0x040fe40007f7e0ff */
[----:B------:R-:W-:Y:S02]  /*5e50*/  IADD3 R202, P2, R23, R54, RZ ;  /* 0x0000003617ca7210 */ /* 0x000fe40007f5e0ff */
        /* <DEDUP_REMOVED lines=8> */
[C---:B------:R-:W-:Y:S02]  /*5ee0*/  IADD3 R206, P5, R23.reuse, R52, RZ ;  /* 0x0000003417ce7210 */ /* 0x040fe40007fbe0ff */
[C---:B------:R-:W-:Y:S02]  /*5ef0*/  IADD3 R210, P4, R23.reuse, R50, RZ ;  /* 0x0000003217d27210 */ /* 0x040fe40007f9e0ff */
[C---:B------:R-:W-:Y:S02]  /*5f00*/  IADD3 R214, P3, R23.reuse, R48, RZ ;  /* 0x0000003017d67210 */ /* 0x040fe40007f7e0ff */
[----:B------:R-:W-:Y:S02]  /*5f10*/  IADD3 R218, P2, R23, R46, RZ ;  /* 0x0000002e17da7210 */ /* 0x000fe40007f5e0ff */
[----:B------:R-:W-:Y:S02]  /*5f20*/  IADD3 R111, P6, R88, R99, RZ ;  /* 0x00000063586f7210 */ /* 0x000fe40007fde0ff */
[----:B------:R-:W-:-:S02]  /*5f30*/  LEA.HI.X.SX32 R159, R52, R21, 0x1, P5 ;  /* 0x00000015349f7211 */ /* 0x000fc400028f0eff */
[----:B------:R-:W-:Y:S02]  /*5f40*/  CS2R R52, SRZ ;  /* 0x0000000000347805 */ /* 0x000fe4000001ff00 */
[-C--:B------:R-:W-:Y:S02]  /*5f50*/  LEA.HI.X.SX32 R157, R50, R21.reuse, 0x1, P4 ;  /* 0x00000015329d7211 */ /* 0x080fe400020f0eff */
[----:B------:R-:W-:Y:S02]  /*5f60*/  CS2R R50, SRZ ;  /* 0x0000000000327805 */ /* 0x000fe4000001ff00 */
[-C--:B------:R-:W-:Y:S02]  /*5f70*/  LEA.HI.X.SX32 R155, R48, R21.reuse, 0x1, P3 ;  /* 0x00000015309b7211 */ /* 0x080fe400018f0eff */
[----:B------:R-:W-:Y:S02]  /*5f80*/  CS2R R48, SRZ ;  /* 0x0000000000307805 */ /* 0x000fe4000001ff00 */
[----:B------:R-:W-:-:S02]  /*5f90*/  LEA.HI.X.SX32 R153, R46, R21, 0x1, P2 ;  /* 0x000000152e997211 */ /* 0x000fc400010f0eff */
[----:B------:R-:W-:Y:S02]  /*5fa0*/  CS2R R46, SRZ ;  /* 0x00000000002e7805 */ /* 0x000fe4000001ff00 */
[C---:B------:R-:W-:Y:S02]  /*5fb0*/  IADD3 R222, P5, R23.reuse, R44, RZ ;  /* 0x0000002c17de7210 */ /* 0x040fe40007fbe0ff */
[C---:B------:R-:W-:Y:S02]  /*5fc0*/  IADD3 R226, P4, R23.reuse, R42, RZ ;  /* 0x0000002a17e27210 */ /* 0x040fe40007f9e0ff */
[C---:B------:R-:W-:Y:S02]  /*5fd0*/  IADD3 R230, P3, R23.reuse, R40, RZ ;  /* 0x0000002817e67210 */ /* 0x040fe40007f7e0ff */
[----:B------:R-:W-:Y:S02]  /*5fe0*/  IADD3 R234, P2, R23, R38, RZ ;  /* 0x0000002617ea7210 */ /* 0x000fe40007f5e0ff */
[----:B------:R-:W-:Y:S01]  /*5ff0*/  LEA.HI.X.SX32 R114, R99, R122, 0x1, P6 ;  /* 0x0000007a63727211 */ /* 0x000fe200030f0eff */
[----:B------:R-:W-:Y:S01]  /*6000*/  IMAD.SHL.U32 R99, R102, 0x4, RZ ;  /* 0x0000000466637824 */ /* 0x000fe200078e00ff */
[----:B------:R-:W-:Y:S01]  /*6010*/  IADD3 R121, P6, R88, R89, RZ ;  /* 0x0000005958797210 */ /* 0x000fe20007fde0ff */
[----:B------:R-:W-:Y:S01]  /*6020*/  IMAD.MOV.U32 R88, RZ, RZ, R98 ;  /* 0x000000ffff587224 */ /* 0x000fe200078e0062 */
        /* <DEDUP_REMOVED lines=12> */
[----:B------:R-:W-:-:S02]  /*60f0*/  SHF.R.S32.HI R131, RZ, 0x1f, R96 ;  /* 0x0000001fff837819 */ /* 0x000fc40000011460 */
[----:B------:R-:W-:Y:S02]  /*6100*/  SHF.L.U64.HI R98, R100, 0x2, R199 ;  /* 0x0000000264627819 */ /* 0x000fe400000102c7 */
[----:B------:R-:W-:Y:S02]  /*6110*/  SHF.R.S32.HI R144, RZ, 0x1f, R17 ;  /* 0x0000001fff907819 */ /* 0x000fe40000011411 */
[----:B------:R-:W-:Y:S02]  /*6120*/  SHF.L.U64.HI R100, R102, 0x2, R197 ;  /* 0x0000000266647819 */ /* 0x000fe400000102c5 */
[----:B------:R-:W-:Y:S02]  /*6130*/  SHF.R.S32.HI R177, RZ, 0x1f, R16 ;  /* 0x0000001fffb17819 */ /* 0x000fe40000011410 */
[----:B------:R-:W-:Y:S02]  /*6140*/  SHF.L.U64.HI R102, R104, 0x2, R195 ;  /* 0x0000000268667819 */ /* 0x000fe400000102c3 */
[----:B------:R-:W-:Y:S01]  /*6150*/  LEA.HI.X.SX32 R122, R89, R122, 0x1, P6 ;  /* 0x0000007a597a7211 */ /* 0x000fe200030f0eff */
[----:B------:R-:W-:Y:S01]  /*6160*/  IMAD R89, R144, 0x14, RZ ;  /* 0x0000001490597824 */ /* 0x000fe200078e02ff */
[----:B------:R-:W-:-:S02]  /*6170*/  LEA.HI.X.SX32 R143, R36, R21, 0x1, P5 ;  /* 0x00000015248f7211 */ /* 0x000fc400028f0eff */
[----:B------:R-:W-:Y:S02]  /*6180*/  CS2R R36, SRZ ;  /* 0x0000000000247805 */ /* 0x000fe4000001ff00 */
[-C--:B------:R-:W-:Y:S01]  /*6190*/  LEA.HI.X.SX32 R137, R34, R21.reuse, 0x1, P4 ;  /* 0x0000001522897211 */ /* 0x080fe200020f0eff */
[----:B------:R-:W-:Y:S01]  /*61a0*/  IMAD.IADD R89, R91, 0x1, R89 ;  /* 0x000000015b597824 */ /* 0x000fe200078e0259 */
[-C--:B------:R-:W-:Y:S01]  /*61b0*/  LEA.HI.X.SX32 R133, R32, R21.reuse, 0x1, P3 ;  /* 0x0000001520857211 */ /* 0x080fe200018f0eff */
[----:B------:R-:W-:Y:S01]  /*61c0*/  IMAD.SHL.U32 R91, R136, 0x4, RZ ;  /* 0x00000004885b7824 */ /* 0x000fe200078e00ff */
[----:B------:R-:W-:Y:S02]  /*61d0*/  LEA.HI.X.SX32 R127, R30, R21, 0x1, P2 ;  /* 0x000000151e7f7211 */ /* 0x000fe400010f0eff */
[----:B------:R-:W-:Y:S02]  /*61e0*/  CS2R R30, SRZ ;  /* 0x00000000001e7805 */ /* 0x000fe4000001ff00 */
[----:B------:R-:W-:-:S02]  /*61f0*/  SHF.L.U64.HI R104, R106, 0x2, R193 ;  /* 0x000000026a687819 */ /* 0x000fc400000102c1 */
[----:B------:R-:W-:Y:S02]  /*6200*/  CS2R R32, SRZ ;  /* 0x0000000000207805 */ /* 0x000fe4000001ff00 */
[----:B------:R-:W-:Y:S02]  /*6210*/  LEA.HI R131, R131, R96, RZ, 0x5 ;  /* 0x0000006083837211 */ /* 0x000fe400078f28ff */
[----:B------:R-:W-:Y:S02]  /*6220*/  CS2R R34, SRZ ;  /* 0x0000000000227805 */ /* 0x000fe4000001ff00 */
[C---:B------:R-:W-:Y:S02]  /*6230*/  IADD3 R154, P6, R23.reuse, R70, RZ ;  /* 0x00000046179a7210 */ /* 0x040fe40007fde0ff */
[C---:B------:R-:W-:Y:S02]  /*6240*/  IADD3 R125, P5, R23.reuse, R252, RZ ;  /* 0x000000fc177d7210 */ /* 0x040fe40007fbe0ff */
[----:B------:R-:W-:-:S02]  /*6250*/  IADD3 R129, P4, R23, R184, RZ ;  /* 0x000000b817817210 */ /* 0x000fc40007f9e0ff */
[C---:B------:R-:W-:Y:S02]  /*6260*/  IADD3 R135, P3, R23.reuse, R182, RZ ;  /* 0x000000b617877210 */ /* 0x040fe40007f7e0ff */
[C---:B------:R-:W-:Y:S02]  /*6270*/  IADD3 R139, P2, R23.reuse, R28, RZ ;  /* 0x0000001c178b7210 */ /* 0x040fe40007f5e0ff */
[C---:B------:R-:W-:Y:S01]  /*6280*/  SHF.L.U64.HI R106, R108.reuse, 0x2, R105 ;  /* 0x000000026c6a7819 */ /* 0x040fe20000010269 */
[----:B------:R-:W-:Y:S01]  /*6290*/  IMAD.SHL.U32 R105, R108, 0x4, RZ ;  /* 0x000000046c697824 */ /* 0x000fe200078e00ff */
[----:B------:R-:W-:Y:S01]  /*62a0*/  SHF.L.U64.HI R20, R23, 0x2, R21 ;  /* 0x0000000217147819 */ /* 0x000fe20000010215 */
[----:B------:R-:W-:Y:S01]  /*62b0*/  IMAD R23, R177, 0x14, RZ ;  /* 0x00000014b1177824 */ /* 0x000fe200078e02ff */
[C---:B------:R-:W-:Y:S01]  /*62c0*/  SHF.L.U64.HI R108, R110.reuse, 0x2, R107 ;  /* 0x000000026e6c7819 */ /* 0x040fe2000001026b */
[----:B------:R-:W-:Y:S01]  /*62d0*/  IMAD.SHL.U32 R107, R110, 0x4, RZ ;  /* 0x000000046e6b7824 */ /* 0x000fe200078e00ff */
[----:B------:R-:W-:-:S02]  /*62e0*/  LEA.HI.X.SX32 R179, R70, R21, 0x1, P6 ;  /* 0x0000001546b37211 */ /* 0x000fc400030f0eff */
[----:B------:R-:W-:Y:S02]  /*62f0*/  CS2R R70, SRZ ;  /* 0x0000000000467805 */ /* 0x000fe4000001ff00 */
[-C--:B------:R-:W-:Y:S02]  /*6300*/  LEA.HI.X.SX32 R252, R252, R21.reuse, 0x1, P5 ;  /* 0x00000015fcfc7211 */ /* 0x080fe400028f0eff */
[-C--:B------:R-:W-:Y:S02]  /*6310*/  LEA.HI.X.SX32 R184, R184, R21.reuse, 0x1, P4 ;  /* 0x00000015b8b87211 */ /* 0x080fe400020f0eff */
[-C--:B------:R-:W-:Y:S02]  /*6320*/  LEA.HI.X.SX32 R182, R182, R21.reuse, 0x1, P3 ;  /* 0x00000015b6b67211 */ /* 0x080fe400018f0eff */
[----:B------:R-:W-:Y:S01]  /*6330*/  LEA.HI.X.SX32 R22, R28, R21, 0x1, P2 ;  /* 0x000000151c167211 */ /* 0x000fe200010f0eff */
[----:B------:R-:W-:Y:S01]  /*6340*/  IMAD.IADD R21, R25, 0x1, R23 ;  /* 0x0000000119157824 */ /* 0x000fe200078e0217 */
[C---:B------:R-:W-:Y:S01]  /*6350*/  SHF.L.U64.HI R110, R112.reuse, 0x2, R109 ;  /* 0x00000002706e7819 */ /* 0x040fe2000001026d */
[----:B------:R-:W-:Y:S01]  /*6360*/  IMAD.SHL.U32 R109, R112, 0x4, RZ ;  /* 0x00000004706d7824 */ /* 0x000fe200078e00ff */
[----:B------:R-:W-:Y:S01]  /*6370*/  SHF.R.S32.HI R131, RZ, 0x5, R131 ;  /* 0x00000005ff837819 */ /* 0x000fe20000011483 */
[----:B------:R-:W-:Y:S01]  /*6380*/  IMAD.MOV.U32 R23, RZ, RZ, R24 ;  /* 0x000000ffff177224 */ /* 0x000fe200078e0018 */
[----:B------:R-:W-:-:S02]  /*6390*/  SHF.L.U64.HI R112, R111, 0x2, R114 ;  /* 0x000000026f707819 */ /* 0x000fc40000010272 */
[----:B------:R-:W-:Y:S02]  /*63a0*/  CS2R R24, SRZ ;  /* 0x0000000000187805 */ /* 0x000fe4000001ff00 */
[----:B------:R-:W-:Y:S02]  /*63b0*/  SHF.L.U64.HI R92, R136, 0x2, R205 ;  /* 0x00000002885c7819 */ /* 0x000fe400000102cd */
[----:B------:R-:W-:Y:S02]  /*63c0*/  CS2R R28, SRZ ;  /* 0x00000000001c7805 */ /* 0x000fe4000001ff00 */
[----:B------:R-:W-:Y:S01]  /*63d0*/  SHF.L.U64.HI R94, R132, 0x2, R203 ;  /* 0x00000002845e7819 */ /* 0x000fe200000102cb */
[----:B------:R-:W-:Y:S01]  /*63e0*/  IMAD.SHL.U32 R111, R111, 0x4, RZ ;  /* 0x000000046f6f7824 */ /* 0x000fe200078e00ff */
[----:B------:R-:W-:Y:S02]  /*63f0*/  SHF.L.U64.HI R96, R128, 0x2, R201 ;  /* 0x0000000280607819 */ /* 0x000fe400000102c9 */
[C---:B------:R-:W-:Y:S01]  /*6400*/  SHF.L.U64.HI R114, R113.reuse, 0x2, R124 ;  /* 0x0000000271727819 */ /* 0x040fe2000001027c */
[----:B------:R-:W-:Y:S01]  /*6410*/  IMAD.SHL.U32 R113, R113, 0x4, RZ ;  /* 0x0000000471717824 */ /* 0x000fe200078e00ff */
        /* <DEDUP_REMOVED lines=70> */
[----:B------:R-:W-:Y:S01]  /*6880*/  SHF.L.U64.HI R144, R17, 0x2, R144 ;  /* 0x0000000211907819 */ /* 0x000fe20000010290 */
[----:B------:R-:W-:Y:S01]  /*6890*/  VIADD R22, R131, 0xfffffffb ;  /* 0xfffffffb83167836 */ /* 0x000fe20000000000 */
[----:B------:R-:W-:-:S07]  /*68a0*/  SHF.L.U64.HI R146, R16, 0x2, R177 ;  /* 0x0000000210927819 */ /* 0x000fce00000102b1 */
.L_x_1:
[----:B------:R-:W-:Y:S01]  /*68b0*/  UIADD3 UR10, UR10, 0x1, URZ ;  /* 0x000000010a0a7890 */ /* 0x000fe2000fffe03f */
[----:B------:R-:W-:-:S04]  /*68c0*/  DEPBAR.LE SB0, 0x8 ;  /* 0x000082000000791a */ /* 0x000fc80000000000 */
[----:B------:R-:W-:Y:S01]  /*68d0*/  BAR.SYNC.DEFER_BLOCKING 0x0 ;  /* 0x0000000000007b1d */ /* 0x000fe20000010000 */
[----:B------:R-:W-:Y:S01]  /*68e0*/  UISETP.GT.AND UP0, UPT, UR10, 0x5, UPT ;  /* 0x000000050a00788c */ /* 0x000fe2000bf04270 */
[C---:B------:R-:W-:Y:S01]  /*68f0*/  ISETP.GT.AND P3, PT, R88.reuse, RZ, PT ;  /* 0x000000ff5800720c */ /* 0x040fe20003f64270 */
[----:B------:R-:W-:Y:S01]  /*6900*/  UIADD3 UR9, UR9, 0x1, URZ ;  /* 0x0000000109097890 */ /* 0x000fe2000fffe03f */
[----:B------:R-:W-:Y:S01]  /*6910*/  ISETP.GE.AND P2, PT, R141, R22, PT ;  /* 0x000000168d00720c */ /* 0x000fe20003f46270 */
[----:B------:R-:W-:Y:S01]  /*6920*/  USEL UR10, UR10, URZ, !UP0 ;  /* 0x0000003f0a0a7287 */ /* 0x000fe2000c000000 */
[----:B------:R-:W-:Y:S01]  /*6930*/  SEL R143, RZ, 0x4, !P3 ;  /* 0x00000004ff8f7807 */ /* 0x000fe20005800000 */
[----:B------:R-:W-:Y:S01]  /*6940*/  UMOV UR7, 0x40000040 ;  /* 0x4000004000077882 */ /* 0x000fe20000000000 */
[C---:B------:R-:W-:Y:S01]  /*6950*/  ISETP.GT.AND P5, PT, R88.reuse, 0x1, PT ;  /* 0x000000015800780c */ /* 0x040fe20003fa4270 */
[----:B------:R-:W-:Y:S01]  /*6960*/  ULEA UR5, UR10, UR8, 0xd ;  /* 0x000000080a057291 */ /* 0x000fe2000f8e683f */
[----:B------:R-:W-:Y:S01]  /*6970*/  SEL R143, R143, RZ, !P2 ;  /* 0x000000ff8f8f7207 */ /* 0x000fe20005000000 */
[----:B------:R-:W-:Y:S01]  /*6980*/  ULEA UR4, UR10, UR8, 0xe ;  /* 0x000000080a047291 */ /* 0x000fe2000f8e703f */
[C---:B------:R-:W-:Y:S01]  /*6990*/  ISETP.GT.AND P6, PT, R88.reuse, 0x2, PT ;  /* 0x000000025800780c */ /* 0x040fe20003fc4270 */
[----:B------:R-:W-:Y:S01]  /*69a0*/  UIADD3 UR5, UR5, 0x18000, URZ ;  /* 0x0001800005057890 */ /* 0x000fe2000fffe03f */
[----:B------:R-:W-:Y:S01]  /*69b0*/  ISETP.NE.U32.AND P4, PT, R143, RZ, PT ;  /* 0x000000ff8f00720c */ /* 0x000fe20003f85070 */
[----:B------:R-:W-:Y:S01]  /*69c0*/  USHF.R.U32.HI UR4, URZ, 0x4, UR4 ;  /* 0x000000043f047899 */ /* 0x000fe20008011604 */
[----:B------:R-:W-:Y:S01]  /*69d0*/  SEL R143, RZ, 0x4, !P5 ;  /* 0x00000004ff8f7807 */ /* 0x000fe20006800000 */
[----:B------:R-:W-:Y:S01]  /*69e0*/  USHF.R.U32.HI UR5, URZ, 0x4, UR5 ;  /* 0x000000043f057899 */ /* 0x000fe20008011605 */
[----:B--2---:R-:W-:Y:S01]  /*69f0*/  IADD3 R184, P5, R23, R4, RZ ;  /* 0x0000000417b87210 */ /* 0x004fe20007fbe0ff */
[----:B------:R-:W-:Y:S01]  /*6a00*/  USGXT.U32 UR4, UR4, 0xe ;  /* 0x0000000e0404789a */ /* 0x000fe20008000000 */
[----:B------:R-:W-:Y:S01]  /*6a10*/  SEL R145, RZ, 0x4, !P6 ;  /* 0x00000004ff917807 */ /* 0x000fe20007000000 */
[----:B------:R-:W-:Y:S01]  /*6a20*/  USGXT.U32 UR6, UR5, 0xe ;  /* 0x0000000e0506789a */ /* 0x000fe20008000000 */
[----:B------:R-:W-:Y:S01]  /*6a30*/  SEL R143, R143, RZ, !P2 ;  /* 0x000000ff8f8f7207 */ /* 0x000fe20005000000 */
[----:B------:R-:W-:Y:S01]  /*6a40*/  UIADD3 UR12, UP0, UR4, 0x2, URZ ;  /* 0x00000002040c7890 */ /* 0x000fe2000ff1e03f */
[----:B------:R-:W-:Y:S01]  /*6a50*/  WARPGROUP.ARRIVE ;  /* 0x00000000000079c5 */ /* 0x000fe20000000000 */
[----:B------:R-:W-:Y:S01]  /*6a60*/  UMOV UR5, 0x40000040 ;  /* 0x4000004000057882 */ /* 0x000fe20000000000 */
[----:B------:R-:W-:Y:S01]  /*6a70*/  UIADD3 UR14, UP1, UR6, 0x2, URZ ;  /* 0x00000002060e7890 */ /* 0x000fe2000ff3e03f */
[----:B------:R-:W-:Y:S01]  /*6a80*/  IADD3 R182, P6, R23, R142, RZ ;  /* 0x0000008e17b67210 */ /* 0x000fe20007fde0ff */
[----:B------:R-:W-:Y:S01]  /*6a90*/  IMAD.X R185, R21, 0x1, R20, P5 ;  /* 0x0000000115b97824 */ /* 0x000fe200028e0614 */
[----:B------:R-:W-:Y:S01]  /*6aa0*/  SEL R145, R145, RZ, !P2 ;  /* 0x000000ff91917207 */ /* 0x000fe20005000000 */
[----:B------:R-:W-:Y:S01]  /*6ab0*/  HGMMA.64x64x8.F32.TF32 R56, gdesc[UR4], R56 ;  /* 0x04e00000043879f0 */ /* 0x000fe20008702838 */
[----:B------:R-:W-:Y:S01]  /*6ac0*/  UMOV UR4, URZ ;  /* 0x0000003f00047c82 */ /* 0x000fe20008000000 */
[----:B------:R-:W-:Y:S01]  /*6ad0*/  UMOV UR5, URZ ;  /* 0x0000003f00057c82 */ /* 0x000fe20008000000 */
[----:B------:R-:W-:Y:S01]  /*6ae0*/  UIADD3.X UR13, UR4, 0x40000040, URZ, UP0, !UPT ;  /* 0x40000040040d7890 */ /* 0x000fe200087fe43f */
[----:B------:R-:W-:Y:S01]  /*6af0*/  ISETP.GT.AND P3, PT, R88, 0x3, PT ;  /* 0x000000035800780c */ /* 0x000fe20003f64270 */
[----:B------:R-:W-:Y:S01]  /*6b00*/  UIADD3.X UR15, UR5, 0x40000040, URZ, UP1, !UPT ;  /* 0x40000040050f7890 */ /* 0x000fe20008ffe43f */
[----:B------:R-:W-:Y:S01]  /*6b10*/  ISETP.NE.U32.AND P5, PT, R143, RZ, PT ;  /* 0x000000ff8f00720c */ /* 0x000fe20003fa5070 */
[----:B------:R-:W-:Y:S01]  /*6b20*/  UIADD3.64 UR20, UR12, 0x2, URZ ;  /* 0x000000020c147897 */ /* 0x000fe2000fffe03f */
[----:B------:R-:W-:Y:S01]  /*6b30*/  IMAD.X R183, R21, 0x1, R140, P6 ;  /* 0x0000000115b77824 */ /* 0x000fe200030e068c */
[----:B------:R-:W-:Y:S01]  /*6b40*/  UIADD3.64 UR22, UR14, 0x2, URZ ;  /* 0x000000020e167897 */ /* 0x000fe2000fffe03f */
[----:B------:R-:W-:Y:S01]  /*6b50*/  ISETP.NE.U32.AND P6, PT, R145, RZ, PT ;  /* 0x000000ff9100720c */ /* 0x000fe20003fc5070 */
[----:B------:R-:W-:Y:S01]  /*6b60*/  UIADD3.64 UR24, UR12, 0x4, URZ ;  /* 0x000000040c187897 */ /* 0x000fe2000fffe03f */
[----:B------:R-:W-:Y:S01]  /*6b70*/  SEL R145, RZ, 0x4, !P3 ;  /* 0x00000004ff917807 */ /* 0x000fe20005800000 */
[----:B------:R-:W-:Y:S01]  /*6b80*/  UIADD3.64 UR26, UR14, 0x4, URZ ;  /* 0x000000040e1a7897 */ /* 0x000fe2000fffe03f */
[----:B------:R-:W-:Y:S01]  /*6b90*/  IADD3 R188, P3, R23, R139, RZ ;  /* 0x0000008b17bc7210 */ /* 0x000fe20007f7e0ff */
[----:B------:R-:W-:Y:S01]  /*6ba0*/  UIADD3.64 UR4, UR12, 0x1fe, URZ ;  /* 0x000001fe0c047897 */ /* 0x000fe2000fffe03f */
[----:B------:R-:W-:Y:S01]  /*6bb0*/  SEL R145, R145, RZ, !P2 ;  /* 0x000000ff91917207 */ /* 0x000fe20005000000 */
[----:B------:R-:W-:Y:S01]  /*6bc0*/  UISETP.GT.AND UP0, UPT, UR9, 0x5, UPT ;  /* 0x000000050900788c */ /* 0x000fe2000bf04270 */
[----:B------:R-:W-:-:S02]  /*6bd0*/  VIADD R141, R141, 0x1 ;  /* 0x000000018d8d7836 */ /* 0x000fc40000000000 */
[----:B------:R-:W-:Y:S01]  /*6be0*/  IMAD.X R189, R21, 0x1, R137, P3 ;  /* 0x0000000115bd7824 */ /* 0x000fe200018e0689 */
[----:B------:R-:W-:Y:S01]  /*6bf0*/  USEL UR9, UR9, URZ, !UP0 ;  /* 0x0000003f09097287 */ /* 0x000fe2000c000000 */
[----:B------:R-:W-:-:S05]  /*6c00*/  IADD3 R186, P3, R23, R135, RZ ;  /* 0x0000008717ba7210 */ /* 0x000fca0007f7e0ff */
[----:B------:R-:W-:Y:S01]  /*6c10*/  IMAD.X R187, R21, 0x1, R133, P3 ;  /* 0x0000000115bb7824 */ /* 0x000fe200018e0685 */
[----:B------:R-:W-:Y:S04]  /*6c20*/  HGMMA.64x64x8.F32.TF32 R56, gdesc[UR12], R56 ;  /* 0x04e000000c3879f0 */ /* 0x000fe80008702838 */
[----:B------:R-:W-:Y:S01]  /*6c30*/  HGMMA.64x64x8.F32.TF32 R56, gdesc[UR20], R56 ;  /* 0x04e00000143879f0 */ /* 0x000fe20008702838 */
[----:B------:R-:W-:-:S03]  /*6c40*/  UIADD3.64 UR20, UR12, 0x202, URZ ;  /* 0x000002020c147897 */ /* 0x000fc6000fffe03f */
[----:B------:R-:W-:Y:S04]  /*6c50*/  HGMMA.64x64x8.F32.TF32 R56, gdesc[UR24], R56 ;  /* 0x04e00000183879f0 */ /* 0x000fe80008702838 */
[----:B------:R-:W-:Y:S01]  /*6c60*/  HGMMA.64x64x8.F32.TF32 R24, gdesc[UR4], R24 ;  /* 0x04e00000041879f0 */ /* 0x000fe20008702818 */
[----:B------:R-:W-:Y:S01]  /*6c70*/  UIADD3.64 UR4, UR12, 0x200, URZ ;  /* 0x000002000c047897 */ /* 0x000fe2000fffe03f */
[----:B------:R-:W-:Y:S01]  /*6c80*/  UMOV UR6, UR14 ;  /* 0x0000000e00067c82 */ /* 0x000fe20008000000 */
[----:B------:R-:W-:-:S07]  /*6c90*/  UMOV UR7, UR15 ;  /* 0x0000000f00077c82 */ /* 0x000fce0008000000 */
[----:B------:R-:W-:Y:S01]  /*6ca0*/  HGMMA.64x64x8.F32.TF32 R24, gdesc[UR4], R24 ;  /* 0x04e00000041879f0 */ /* 0x000fe20008702818 */
[----:B------:R-:W-:Y:S01]  /*6cb0*/  UIADD3.64 UR4, UR12, 0x204, URZ ;  /* 0x000002040c047897 */ /* 0x000fe2000fffe03f */
[----:B------:R-:W-:Y:S01]  /*6cc0*/  UMOV UR6, UR26 ;  /* 0x0000001a00067c82 */ /* 0x000fe20008000000 */
[----:B------:R-:W-:Y:S01]  /*6cd0*/  UMOV UR7, UR27 ;  /* 0x0000001b00077c82 */ /* 0x000fe20008000000 */
[----:B------:R-:W-:Y:S06]  /*6ce0*/  HGMMA.64x64x8.F32.TF32 R24, gdesc[UR20], R24 ;  /* 0x04e00000141879f0 */ /* 0x000fec0008702818 */
[----:B------:R-:W-:Y:S01]  /*6cf0*/  HGMMA.64x64x8.F32.TF32 R24, gdesc[UR4], R24, gsb0 ;  /* 0x04e00000041879f0 */ /* 0x000fe20008002818 */
[----:B------:R-:W-:-:S06]  /*6d00*/  ULEA UR4, UR9, UR8, 0xe ;  /* 0x0000000809047291 */ /* 0x000fcc000f8e703f */
[----:B------:R-:W-:Y:S01]  /*6d10*/  VIADD R143, R6, UR4 ;  /* 0x00000004068f7c36 */ /* 0x000fe20008000000 */
[----:B------:R-:W-:Y:S02]  /*6d20*/  WARPGROUP.DEPBAR.LE gsb0, 0x1 ;  /* 0x00008000000079c5 */ /* 0x000fe40000010100 */
[----:B------:R-:W-:Y:S06]  /*6d30*/  BAR.SYNC.DEFER_BLOCKING 0x0 ;  /* 0x0000000000007b1d */ /* 0x000fec0000010000 */
[----:B------:R-:W-:Y:S01]  /*6d40*/  @!PT LDS RZ, [RZ] ;  /* 0x00000000fffff984 */ /* 0x000fe20000000800 */
[----:B------:R-:W-:Y:S01]  /*6d50*/  @!PT LDS RZ, [RZ] ;  /* 0x00000000fffff984 */ /* 0x000fe20000000800 */
[----:B------:R-:W-:Y:S01]  /*6d60*/  @!PT LDS RZ, [RZ] ;  /* 0x00000000fffff984 */ /* 0x000fe20000000800 */
[----:B------:R1:W-:Y:S01]  /*6d70*/  LDGSTS.E [R143], desc[UR16][R184.64], P4 ;  /* 0x00000000b88f7fae */ /* 0x0003e2000a121850 */
[----:B------:R-:W-:-:S03]  /*6d80*/  ISETP.GT.AND P4, PT, R88, 0x4, PT ;  /* 0x000000045800780c */ /* 0x000fc60003f84270 */
[----:B------:R2:W-:Y:S01]  /*6d90*/  LDGSTS.E [R143+0x4], desc[UR16][R182.64], P5 ;  /* 0x00004000b68f7fae */ /* 0x0005e2000a921850 */
[----:B------:R-:W-:Y:S02]  /*6da0*/  SEL R147, RZ, 0x4, !P4 ;  /* 0x00000004ff937807 */ /* 0x000fe40006000000 */
[----:B------:R-:W-:Y:S01]  /*6db0*/  ISETP.NE.U32.AND P4, PT, R145, RZ, PT ;  /* 0x000000ff9100720c */ /* 0x000fe20003f85070 */
[----:B------:R3:W-:Y:S01]  /*6dc0*/  LDGSTS.E [R143+0x8], desc[UR16][R188.64], P6 ;  /* 0x00008000bc8f7fae */ /* 0x0007e2000b121850 */
[----:B------:R-:W-:Y:S02]  /*6dd0*/  ISETP.GT.AND P5, PT, R88, 0x5, PT ;  /* 0x000000055800780c */ /* 0x000fe40003fa4270 */
[----:B------:R-:W-:Y:S02]  /*6de0*/  SEL R147, R147, RZ, !P2 ;  /* 0x000000ff93937207 */ /* 0x000fe40005000000 */
[----:B------:R-:W-:Y:S02]  /*6df0*/  SEL R145, RZ, 0x4, !P5 ;  /* 0x00000004ff917807 */ /* 0x000fe40006800000 */
[----:B------:R-:W-:-:S02]  /*6e00*/  ISETP.NE.U32.AND P3, PT, R147, RZ, PT ;  /* 0x000000ff9300720c */ /* 0x000fc40003f65070 */
[C---:B------:R-:W-:Y:S02]  /*6e10*/  ISETP.GT.AND P5, PT, R88.reuse, 0x6, PT ;  /* 0x000000065800780c */ /* 0x040fe40003fa4270 */
[----:B-1----:R-:W-:Y:S01]  /*6e20*/  IADD3 R184, P6, R23, R129, RZ ;  /* 0x0000008117b87210 */ /* 0x002fe20007fde0ff */
[----:B------:R1:W-:Y:S01]  /*6e30*/  LDGSTS.E [R143+0xc], desc[UR16][R186.64], P4 ;  /* 0x0000c000ba8f7fae */ /* 0x0003e2000a121850 */
[----:B------:R-:W-:Y:S02]  /*6e40*/  SEL R145, R145, RZ, !P2 ;  /* 0x000000ff91917207 */ /* 0x000fe40005000000 */
[----:B------:R-:W-:Y:S01]  /*6e50*/  SEL R147, RZ, 0x4, !P5 ;  /* 0x00000004ff937807 */ /* 0x000fe20006800000 */
[----:B------:R-:W-:Y:S01]  /*6e60*/  IMAD.X R185, R21, 0x1, R127, P6 ;  /* 0x0000000115b97824 */ /* 0x000fe200030e067f */
[----:B--2---:R-:W-:Y:S02]  /*6e70*/  IADD3 R182, P4, R23, R125, RZ ;  /* 0x0000007d17b67210 */ /* 0x004fe40007f9e0ff */
[----:B------:R-:W-:Y:S01]  /*6e80*/  ISETP.NE.U32.AND P5, PT, R145, RZ, PT ;  /* 0x000000ff9100720c */ /* 0x000fe20003fa5070 */
[----:B------:R-:W-:Y:S01]  /*6e90*/  VIADD R145, R7, UR4 ;  /* 0x0000000407917c36 */ /* 0x000fe20008000000 */
[----:B------:R-:W-:Y:S01]  /*6ea0*/  SEL R147, R147, RZ, !P2 ;  /* 0x000000ff93937207 */ /* 0x000fe20005000000 */
[----:B------:R-:W-:Y:S01]  /*6eb0*/  IMAD.X R183, R21, 0x1, R252, P4 ;  /* 0x0000000115b77824 */ /* 0x000fe200020e06fc */
[----:B------:R-:W-:-:S02]  /*6ec0*/  ISETP.GT.AND P6, PT, R88, 0x7, PT ;  /* 0x000000075800780c */ /* 0x000fc40003fc4270 */
[----:B------:R-:W-:Y:S01]  /*6ed0*/  ISETP.NE.U32.AND P4, PT, R147, RZ, PT ;  /* 0x000000ff9300720c */ /* 0x000fe20003f85070 */
[----:B------:R2:W-:Y:S01]  /*6ee0*/  LDGSTS.E [R145], desc[UR16][R184.64], P3 ;  /* 0x00000000b8917fae */ /* 0x0005e20009921850 */
[----:B------:R-:W-:Y:S02]  /*6ef0*/  SEL R147, RZ, 0x4, !P6 ;  /* 0x00000004ff937807 */ /* 0x000fe40007000000 */
[----:B------:R-:W-:Y:S02]  /*6f00*/  ISETP.GT.AND P6, PT, R88, 0x8, PT ;  /* 0x000000085800780c */ /* 0x000fe40003fc4270 */
[----:B---3--:R-:W-:Y:S01]  /*6f10*/  IADD3 R188, P3, R23, R250, RZ ;  /* 0x000000fa17bc7210 */ /* 0x008fe20007f7e0ff */
[----:B------:R3:W-:Y:S01]  /*6f20*/  LDGSTS.E [R145+0x4], desc[UR16][R182.64], P5 ;  /* 0x00004000b6917fae */ /* 0x0007e2000a921850 */
[----:B------:R-:W-:Y:S02]  /*6f30*/  SEL R147, R147, RZ, !P2 ;  /* 0x000000ff93937207 */ /* 0x000fe40005000000 */
[----:B-1----:R-:W-:Y:S01]  /*6f40*/  SEL R143, RZ, 0x4, !P6 ;  /* 0x00000004ff8f7807 */ /* 0x002fe20007000000 */
[----:B------:R-:W-:Y:S01]  /*6f50*/  IMAD.X R189, R21, 0x1, R248, P3 ;  /* 0x0000000115bd7824 */ /* 0x000fe200018e06f8 */
[----:B------:R-:W-:-:S02]  /*6f60*/  IADD3 R186, P3, R23, R246, RZ ;  /* 0x000000f617ba7210 */ /* 0x000fc40007f7e0ff */
[----:B------:R-:W-:Y:S02]  /*6f70*/  ISETP.NE.U32.AND P5, PT, R147, RZ, PT ;  /* 0x000000ff9300720c */ /* 0x000fe40003fa5070 */
[----:B------:R-:W-:Y:S01]  /*6f80*/  SEL R143, R143, RZ, !P2 ;  /* 0x000000ff8f8f7207 */ /* 0x000fe20005000000 */
[----:B------:R-:W-:Y:S01]  /*6f90*/  IMAD.X R187, R21, 0x1, R244, P3 ;  /* 0x0000000115bb7824 */ /* 0x000fe200018e06f4 */
[C---:B------:R-:W-:Y:S01]  /*6fa0*/  ISETP.GT.AND P6, PT, R88.reuse, 0x9, PT ;  /* 0x000000095800780c */ /* 0x040fe20003fc4270 */
[----:B------:R1:W-:Y:S01]  /*6fb0*/  LDGSTS.E [R145+0x8], desc[UR16][R188.64], P4 ;  /* 0x00008000bc917fae */ /* 0x0003e2000a121850 */
[----:B------:R-:W-:Y:S02]  /*6fc0*/  ISETP.NE.U32.AND P3, PT, R143, RZ, PT ;  /* 0x000000ff8f00720c */ /* 0x000fe40003f65070 */
[----:B------:R-:W-:Y:S02]  /*6fd0*/  SEL R143, RZ, 0x4, !P6 ;  /* 0x00000004ff8f7807 */ /* 0x000fe40007000000 */
[----:B------:R-:W-:-:S02]  /*6fe0*/  ISETP.GT.AND P6, PT, R88, 0xa, PT ;  /* 0x0000000a5800780c */ /* 0x000fc40003fc4270 */
[----:B--2---:R-:W-:Y:S01]  /*6ff0*/  IADD3 R184, P4, R23, R242, RZ ;  /* 0x000000f217b87210 */ /* 0x004fe20007f9e0ff */
[----:B------:R2:W-:Y:S01]  /*7000*/  LDGSTS.E [R145+0xc], desc[UR16][R186.64], P5 ;  /* 0x0000c000ba917fae */ /* 0x0005e2000a921850 */
[----:B------:R-:W-:Y:S02]  /*7010*/  SEL R143, R143, RZ, !P2 ;  /* 0x000000ff8f8f7207 */ /* 0x000fe40005000000 */
[----:B------:R-:W-:Y:S01]  /*7020*/  SEL R147, RZ, 0x4, !P6 ;  /* 0x00000004ff937807 */ /* 0x000fe20007000000 */
[----:B------:R-:W-:Y:S01]  /*7030*/  IMAD.X R185, R21, 0x1, R240, P4 ;  /* 0x0000000115b97824 */ /* 0x000fe200020e06f0 */
[----:B---3--:R-:W-:Y:S02]  /*7040*/  IADD3 R182, P4, R23, R238, RZ ;  /* 0x000000ee17b67210 */ /* 0x008fe40007f9e0ff */
        /* <DEDUP_REMOVED lines=9> */
[----:B-1----:R-:W-:Y:S01]  /*70e0*/  IADD3 R188, P3, R23, R234, RZ ;  /* 0x000000ea17bc7210 */ /* 0x002fe20007f7e0ff */
[----:B------:R1:W-:Y:S01]  /*70f0*/  LDGSTS.E [R143+0x4], desc[UR16][R182.64], P5 ;  /* 0x00004000b68f7fae */ /* 0x0003e2000a921850 */
[----:B------:R-:W-:Y:S02]  /*7100*/  SEL R147, R147, RZ, !P2 ;  /* 0x000000ff93937207 */ /* 0x000fe40005000000 */
[----:B--2---:R-:W-:Y:S01]  /*7110*/  SEL R145, RZ, 0x4, !P6 ;  /* 0x00000004ff917807 */ /* 0x004fe20007000000 */
        /* <DEDUP_REMOVED lines=10> */
[----:B---3--:R-:W-:Y:S01]  /*71c0*/  IADD3 R184, P4, R23, R226, RZ ;  /* 0x000000e217b87210 */ /* 0x008fe20007f9e0ff */
[----:B------:R3:W-:Y:S01]  /*71d0*/  LDGSTS.E [R143+0xc], desc[UR16][R186.64], P5 ;  /* 0x0000c000ba8f7fae */ /* 0x0007e2000a921850 */
[----:B------:R-:W-:Y:S02]  /*71e0*/  SEL R145, R145, RZ, !P2 ;  /* 0x000000ff91917207 */ /* 0x000fe40005000000 */
[----:B------:R-:W-:Y:S01]  /*71f0*/  SEL R147, RZ, 0x4, !P6 ;  /* 0x00000004ff937807 */ /* 0x000fe20007000000 */
[----:B------:R-:W-:Y:S01]  /*7200*/  IMAD.X R185, R21, 0x1, R224, P4 ;  /* 0x0000000115b97824 */ /* 0x000fe200020e06e0 */
[----:B-1----:R-:W-:Y:S02]  /*7210*/  IADD3 R182, P4, R23, R222, RZ ;  /* 0x000000de17b67210 */ /* 0x002fe40007f9e0ff */
        /* <DEDUP_REMOVED lines=9> */
[----:B--2---:R-:W-:Y:S01]  /*72b0*/  IADD3 R188, P3, R23, R218, RZ ;  /* 0x000000da17bc7210 */ /* 0x004fe20007f7e0ff */
[----:B------:R2:W-:Y:S01]  /*72c0*/  LDGSTS.E [R145+0x4], desc[UR16][R182.64], P5 ;  /* 0x00004000b6917fae */ /* 0x0005e2000a921850 */
[----:B------:R-:W-:Y:S02]  /*72d0*/  SEL R147, R147, RZ, !P2 ;  /* 0x000000ff93937207 */ /* 0x000fe40005000000 */
[----:B---3--:R-:W-:Y:S01]  /*72e0*/  SEL R143, RZ, 0x4, !P6 ;  /* 0x00000004ff8f7807 */ /* 0x008fe20007000000 */
        /* <DEDUP_REMOVED lines=10> */
[----:B-1----:R-:W-:Y:S01]  /*7390*/  IADD3 R184, P4, R23, R210, RZ ;  /* 0x000000d217b87210 */ /* 0x002fe20007f9e0ff */
[----:B------:R1:W-:Y:S01]  /*73a0*/  LDGSTS.E [R145+0xc], desc[UR16][R186.64], P5 ;  /* 0x0000c000ba917fae */ /* 0x0003e2000a921850 */
[----:B------:R-:W-:Y:S02]  /*73b0*/  SEL R143, R143, RZ, !P2 ;  /* 0x000000ff8f8f7207 */ /* 0x000fe40005000000 */
[----:B------:R-:W-:Y:S01]  /*73c0*/  SEL R147, RZ, 0x4, !P6 ;  /* 0x00000004ff937807 */ /* 0x000fe20007000000 */
[----:B------:R-:W-:Y:S01]  /*73d0*/  IMAD.X R185, R21, 0x1, R208, P4 ;  /* 0x0000000115b97824 */ /* 0x000fe200020e06d0 */
[----:B------:R-:W-:Y:S01]  /*73e0*/  ISETP.NE.U32.AND P5, PT, R143, RZ, PT ;  /* 0x000000ff8f00720c */ /* 0x000fe20003fa5070 */
[----:B------:R-:W-:Y:S01]  /*73f0*/  VIADD R143, R10, UR4 ;  /* 0x000000040a8f7c36 */ /* 0x000fe20008000000 */
[----:B--2---:R-:W-:Y:S02]  /*7400*/  IADD3 R182, P4, R23, R206, RZ ;  /* 0x000000ce17b67210 */ /* 0x004fe40007f9e0ff */
[----:B------:R-:W-:-:S02]  /*7410*/  SEL R147, R147, RZ, !P2 ;  /* 0x000000ff93937207 */ /* 0x000fc40005000000 */
[C---:B------:R-:W-:Y:S01]  /*7420*/  ISETP.GT.AND P6, PT, R88.reuse, 0x13, PT ;  /* 0x000000135800780c */ /* 0x040fe20003fc4270 */
[----:B------:R-:W-:Y:S01]  /*7430*/  IMAD.X R183, R21, 0x1, R204, P4 ;  /* 0x0000000115b77824 */ /* 0x000fe200020e06cc */
[----:B------:R-:W-:Y:S01]  /*7440*/  ISETP.NE.U32.AND P4, PT, R147, RZ, PT ;  /* 0x000000ff9300720c */ /* 0x000fe20003f85070 */
[----:B------:R-:W-:Y:S01]  /*7450*/  LDGSTS.E [R143], desc[UR16][R184.64], P3 ;  /* 0x00000000b88f7fae */ /* 0x000fe20009921850 */
[----:B------:R-:W-:Y:S02]  /*7460*/  SEL R147, RZ, 0x4, !P6 ;  /* 0x00000004ff937807 */ /* 0x000fe40007000000 */
[----:B------:R-:W-:Y:S01]  /*7470*/  ISETP.GT.AND P3, PT, R88, 0x14, PT ;  /* 0x000000145800780c */ /* 0x000fe20003f64270 */
[----:B------:R2:W-:Y:S01]  /*7480*/  LDGSTS.E [R143+0x4], desc[UR16][R182.64], P5 ;  /* 0x00004000b68f7fae */ /* 0x0005e2000a921850 */
[----:B---3--:R-:W-:Y:S02]  /*7490*/  IADD3 R188, P6, R23, R202, RZ ;  /* 0x000000ca17bc7210 */ /* 0x008fe40007fde0ff */
[----:B------:R-:W-:-:S02]  /*74a0*/  SEL R147, R147, RZ, !P2 ;  /* 0x000000ff93937207 */ /* 0x000fc40005000000 */
[----:B-1----:R-:W-:Y:S01]  /*74b0*/  SEL R145, RZ, 0x4, !P3 ;  /* 0x00000004ff917807 */ /* 0x002fe20005800000 */
[----:B------:R-:W-:Y:S01]  /*74c0*/  IMAD.X R189, R21, 0x1, R194, P6 ;  /* 0x0000000115bd7824 */ /* 0x000fe200030e06c2 */
[----:B------:R-:W-:Y:S02]  /*74d0*/  IADD3 R186, P5, R23, R192, RZ ;  /* 0x000000c017ba7210 */ /* 0x000fe40007fbe0ff */
[----:B------:R-:W-:Y:S02]  /*74e0*/  ISETP.NE.U32.AND P3, PT, R147, RZ, PT ;  /* 0x000000ff9300720c */ /* 0x000fe40003f65070 */
[----:B------:R-:W-:Y:S01]  /*74f0*/  SEL R145, R145, RZ, !P2 ;  /* 0x000000ff91917207 */ /* 0x000fe20005000000 */
[----:B------:R-:W-:Y:S01]  /*7500*/  IMAD.X R187, R21, 0x1, R180, P5 ;  /* 0x0000000115bb7824 */ /* 0x000fe200028e06b4 */
[----:B------:R-:W-:Y:S01]  /*7510*/  ISETP.GT.AND P6, PT, R88, 0x15, PT ;  /* 0x000000155800780c */ /* 0x000fe20003fc4270 */
[----:B------:R-:W-:Y:S01]  /*7520*/  LDGSTS.E [R143+0x8], desc[UR16][R188.64], P4 ;  /* 0x00008000bc8f7fae */ /* 0x000fe2000a121850 */
[----:B------:R-:W-:-:S02]  /*7530*/  ISETP.NE.U32.AND P5, PT, R145, RZ, PT ;  /* 0x000000ff9100720c */ /* 0x000fc40003fa5070 */
[----:B------:R-:W-:Y:S02]  /*7540*/  SEL R145, RZ, 0x4, !P6 ;  /* 0x00000004ff917807 */ /* 0x000fe40007000000 */
[----:B------:R-:W-:Y:S02]  /*7550*/  ISETP.GT.AND P6, PT, R88, 0x16, PT ;  /* 0x000000165800780c */ /* 0x000fe40003fc4270 */
[----:B--2---:R-:W-:Y:S01]  /*7560*/  IADD3 R182, P4, R23, R178, RZ ;  /* 0x000000b217b67210 */ /* 0x004fe20007f9e0ff */
[----:B------:R1:W-:Y:S01]  /*7570*/  LDGSTS.E [R143+0xc], desc[UR16][R186.64], P3 ;  /* 0x0000c000ba8f7fae */ /* 0x0003e20009921850 */
[----:B------:R-:W-:Y:S02]  /*7580*/  SEL R145, R145, RZ, !P2 ;  /* 0x000000ff91917207 */ /* 0x000fe40005000000 */
[----:B------:R-:W-:Y:S01]  /*7590*/  SEL R147, RZ, 0x4, !P6 ;  /* 0x00000004ff937807 */ /* 0x000fe20007000000 */
[----:B------:R-:W-:Y:S01]  /*75a0*/  IMAD.X R183, R21, 0x1, R176, P4 ;  /* 0x0000000115b77824 */ /* 0x000fe200020e06b0 */
[----:B------:R-:W-:-:S02]  /*75b0*/  IADD3 R184, P4, R23, R174, RZ ;  /* 0x000000ae17b87210 */ /* 0x000fc40007f9e0ff */
[----:B------:R-:W-:Y:S01]  /*75c0*/  ISETP.NE.U32.AND P3, PT, R145, RZ, PT ;  /* 0x000000ff9100720c */ /* 0x000fe20003f65070 */
[----:B------:R-:W-:Y:S01]  /*75d0*/  VIADD R145, R11, UR4 ;  /* 0x000000040b917c36 */ /* 0x000fe20008000000 */
[----:B------:R-:W-:Y:S01]  /*75e0*/  SEL R147, R147, RZ, !P2 ;  /* 0x000000ff93937207 */ /* 0x000fe20005000000 */
[----:B------:R-:W-:Y:S01]  /*75f0*/  IMAD.X R185, R21, 0x1, R172, P4 ;  /* 0x0000000115b97824 */ /* 0x000fe200020e06ac */
[C---:B------:R-:W-:Y:S02]  /*7600*/  ISETP.GT.AND P6, PT, R88.reuse, 0x17, PT ;  /* 0x000000175800780c */ /* 0x040fe40003fc4270 */
[----:B------:R-:W-:Y:S01]  /*7610*/  ISETP.NE.U32.AND P4, PT, R147, RZ, PT ;  /* 0x000000ff9300720c */ /* 0x000fe20003f85070 */
[----:B------:R-:W-:Y:S01]  /*7620*/  LDGSTS.E [R145], desc[UR16][R182.64], P5 ;  /* 0x00000000b6917fae */ /* 0x000fe2000a921850 */
[----:B------:R-:W-:Y:S02]  /*7630*/  SEL R147, RZ, 0x4, !P6 ;  /* 0x00000004ff937807 */ /* 0x000fe40007000000 */
[----:B------:R-:W-:-:S02]  /*7640*/  ISETP.GT.AND P5, PT, R88, 0x18, PT ;  /* 0x000000185800780c */ /* 0x000fc40003fa4270 */
[----:B------:R-:W-:Y:S01]  /*7650*/  SEL R147, R147, RZ, !P2 ;  /* 0x000000ff93937207 */ /* 0x000fe20005000000 */
[----:B------:R2:W-:Y:S01]  /*7660*/  LDGSTS.E [R145+0x4], desc[UR16][R184.64], P3 ;  /* 0x00004000b8917fae */ /* 0x0005e20009921850 */
[----:B-1----:R-:W-:Y:S02]  /*7670*/  IADD3 R186, P6, R23, R170, RZ ;  /* 0x000000aa17ba7210 */ /* 0x002fe40007fde0ff */
[----:B------:R-:W-:Y:S02]  /*7680*/  ISETP.NE.U32.AND P3, PT, R147, RZ, PT ;  /* 0x000000ff9300720c */ /* 0x000fe40003f65070 */
[----:B------:R-:W-:Y:S01]  /*7690*/  SEL R143, RZ, 0x4, !P5 ;  /* 0x00000004ff8f7807 */ /* 0x000fe20006800000 */
[----:B------:R-:W-:Y:S01]  /*76a0*/  IMAD.X R187, R21, 0x1, R168, P6 ;  /* 0x0000000115bb7824 */ /* 0x000fe200030e06a8 */
[----:B------:R-:W-:Y:S02]  /*76b0*/  IADD3 R188, P6, R23, R166, RZ ;  /* 0x000000a617bc7210 */ /* 0x000fe40007fde0ff */
[----:B------:R-:W-:-:S02]  /*76c0*/  SEL R143, R143, RZ, !P2 ;  /* 0x000000ff8f8f7207 */ /* 0x000fc40005000000 */
[----:B------:R-:W-:Y:S01]  /*76d0*/  ISETP.GT.AND P5, PT, R88, 0x19, PT ;  /* 0x000000195800780c */ /* 0x000fe20003fa4270 */
[----:B------:R1:W-:Y:S01]  /*76e0*/  LDGSTS.E [R145+0x8], desc[UR16][R186.64], P4 ;  /* 0x00008000ba917fae */ /* 0x0003e2000a121850 */
[----:B------:R-:W-:Y:S01]  /*76f0*/  IMAD.X R189, R21, 0x1, R164, P6 ;  /* 0x0000000115bd7824 */ /* 0x000fe200030e06a4 */
[----:B------:R-:W-:Y:S02]  /*7700*/  ISETP.NE.U32.AND P4, PT, R143, RZ, PT ;  /* 0x000000ff8f00720c */ /* 0x000fe40003f85070 */
[----:B------:R-:W-:Y:S02]  /*7710*/  SEL R143, RZ, 0x4, !P5 ;  /* 0x00000004ff8f7807 */ /* 0x000fe40006800000 */
[----:B--2---:R-:W-:Y:S01]  /*7720*/  IADD3 R184, P5, R23, R162, RZ ;  /* 0x000000a217b87210 */ /* 0x004fe20007fbe0ff */
[----:B------:R2:W-:Y:S01]  /*7730*/  LDGSTS.E [R145+0xc], desc[UR16][R188.64], P3 ;  /* 0x0000c000bc917fae */ /* 0x0005e20009921850 */
[----:B------:R-:W-:Y:S01]  /*7740*/  SEL R147, R143, RZ, !P2 ;  /* 0x000000ff8f937207 */ /* 0x000fe20005000000 */
[----:B------:R-:W-:Y:S01]  /*7750*/  VIADD R143, R12, UR4 ;  /* 0x000000040c8f7c36 */ /* 0x000fe20008000000 */
[----:B------:R-:W-:Y:S01]  /*7760*/  ISETP.GT.AND P3, PT, R88, 0x1a, PT ;  /* 0x0000001a5800780c */ /* 0x000fe20003f64270 */
[----:B------:R-:W-:Y:S01]  /*7770*/  IMAD.X R185, R21, 0x1, R160, P5 ;  /* 0x0000000115b97824 */ /* 0x000fe200028e06a0 */
[----:B------:R-:W-:-:S02]  /*7780*/  ISETP.NE.U32.AND P6, PT, R147, RZ, PT ;  /* 0x000000ff9300720c */ /* 0x000fc40003fc5070 */
[----:B------:R-:W-:Y:S02]  /*7790*/  SEL R147, RZ, 0x4, !P3 ;  /* 0x00000004ff937807 */ /* 0x000fe40005800000 */
[----:B------:R-:W-:Y:S01]  /*77a0*/  ISETP.GT.AND P5, PT, R88, 0x1b, PT ;  /* 0x0000001b5800780c */ /* 0x000fe20003fa4270 */
[----:B------:R3:W-:Y:S01]  /*77b0*/  LDGSTS.E [R143], desc[UR16][R184.64], P4 ;  /* 0x00000000b88f7fae */ /* 0x0007e2000a121850 */
[----:B------:R-:W-:Y:S02]  /*77c0*/  SEL R147, R147, RZ, !P2 ;  /* 0x000000ff93937207 */ /* 0x000fe40005000000 */
[----:B-1----:R-:W-:Y:S02]  /*77d0*/  IADD3 R186, P4, R23, R158, RZ ;  /* 0x0000009e17ba7210 */ /* 0x002fe40007f9e0ff */
[----:B--2---:R-:W-:Y:S02]  /*77e0*/  SEL R145, RZ, 0x4, !P5 ;  /* 0x00000004ff917807 */ /* 0x004fe40006800000 */
[----:B------:R-:W-:Y:S01]  /*77f0*/  ISETP.NE.U32.AND P5, PT, R147, RZ, PT ;  /* 0x000000ff9300720c */ /* 0x000fe20003fa5070 */
[----:B------:R-:W-:Y:S01]  /*7800*/  IMAD.X R187, R21, 0x1, R156, P4 ;  /* 0x0000000115bb7824 */ /* 0x000fe200020e069c */
[----:B------:R-:W-:-:S02]  /*7810*/  IADD3 R182, P4, R23, R154, RZ ;  /* 0x0000009a17b67210 */ /* 0x000fc40007f9e0ff */
[C---:B------:R-:W-:Y:S02]  /*7820*/  ISETP.GT.AND P3, PT, R88.reuse, 0x1c, PT ;  /* 0x0000001c5800780c */ /* 0x040fe40003f64270 */
[----:B------:R-:W-:Y:S01]  /*7830*/  SEL R145, R145, RZ, !P2 ;  /* 0x000000ff91917207 */ /* 0x000fe20005000000 */
[----:B------:R-:W-:Y:S01]  /*7840*/  IMAD.X R183, R21, 0x1, R152, P4 ;  /* 0x0000000115b77824 */ /* 0x000fe200020e0698 */
[----:B------:R-:W-:Y:S01]  /*7850*/  SEL R147, RZ, 0x4, !P3 ;  /* 0x00000004ff937807 */ /* 0x000fe20005800000 */
[----:B------:R1:W-:Y:S01]  /*7860*/  LDGSTS.E [R143+0x4], desc[UR16][R186.64], P6 ;  /* 0x00004000ba8f7fae */ /* 0x0003e2000b121850 */
[----:B------:R-:W-:Y:S02]  /*7870*/  ISETP.NE.U32.AND P3, PT, R145, RZ, PT ;  /* 0x000000ff9100720c */ /* 0x000fe40003f65070 */
[----:B---3--:R-:W-:Y:S01]  /*7880*/  IADD3 R184, P6, R23, R150, RZ ;  /* 0x0000009617b87210 */ /* 0x008fe20007fde0ff */
[----:B------:R-:W-:Y:S01]  /*7890*/  LDGSTS.E [R143+0x8], desc[UR16][R182.64], P5 ;  /* 0x00008000b68f7fae */ /* 0x000fe2000a921850 */
[----:B------:R-:W-:-:S02]  /*78a0*/  ISETP.GT.AND P5, PT, R88, 0x1d, PT ;  /* 0x0000001d5800780c */ /* 0x000fc40003fa4270 */
[----:B------:R-:W-:Y:S01]  /*78b0*/  SEL R147, R147, RZ, !P2 ;  /* 0x000000ff93937207 */ /* 0x000fe20005000000 */
[----:B------:R-:W-:Y:S01]  /*78c0*/  IMAD.X R185, R21, 0x1, R148, P6 ;  /* 0x0000000115b97824 */ /* 0x000fe200030e0694 */
[----:B------:R-:W-:Y:S02]  /*78d0*/  SEL R145, RZ, 0x4, !P5 ;  /* 0x00000004ff917807 */ /* 0x000fe40006800000 */
[----:B------:R-:W-:Y:S02]  /*78e0*/  ISETP.NE.U32.AND P4, PT, R147, RZ, PT ;  /* 0x000000ff9300720c */ /* 0x000fe40003f85070 */
[----:B------:R-:W-:Y:S01]  /*78f0*/  SEL R147, R145, RZ, !P2 ;  /* 0x000000ff91937207 */ /* 0x000fe20005000000 */
[----:B------:R2:W-:Y:S01]  /*7900*/  LDGSTS.E [R143+0xc], desc[UR16][R184.64], P3 ;  /* 0x0000c000b88f7fae */ /* 0x0005e20009921850 */
[----:B------:R-:W-:Y:S01]  /*7910*/  IADD3 R188, P6, R23, R138, RZ ;  /* 0x0000008a17bc7210 */ /* 0x000fe20007fde0ff */
[----:B------:R-:W-:Y:S01]  /*7920*/  VIADD R145, R13, UR4 ;  /* 0x000000040d917c36 */ /* 0x000fe20008000000 */
[----:B------:R-:W-:Y:S01]  /*7930*/  ISETP.GT.AND P5, PT, R88, 0x1e, PT ;  /* 0x0000001e5800780c */ /* 0x000fe20003fa4270 */
[----:B------:R-:W-:Y:S01]  /*7940*/  ULEA UR4, UR9, UR8, 0xd ;  /* 0x0000000809047291 */ /* 0x000fe2000f8e683f */
[----:B------:R-:W-:Y:S01]  /*7950*/  ISETP.NE.U32.AND P3, PT, R147, RZ, PT ;  /* 0x000000ff9300720c */ /* 0x000fe20003f65070 */
[----:B------:R-:W-:Y:S01]  /*7960*/  IMAD.X R189, R21, 0x1, R136, P6 ;  /* 0x0000000115bd7824 */ /* 0x000fe200030e0688 */
[----:B------:R-:W-:-:S02]  /*7970*/  SEL R147, RZ, 0x4, !P5 ;  /* 0x00000004ff937807 */ /* 0x000fc40006800000 */
[C---:B------:R-:W-:Y:S02]  /*7980*/  ISETP.GT.AND P5, PT, R88.reuse, 0x1f, PT ;  /* 0x0000001f5800780c */ /* 0x040fe40003fa4270 */
[----:B------:R3:W-:Y:S01]  /*7990*/  LDGSTS.E [R145], desc[UR16][R188.64], P4 ;  /* 0x00000000bc917fae */ /* 0x0007e2000a121850 */
[----:B------:R-:W-:Y:S01]  /*79a0*/  ISETP.GE.AND P4, PT, R5, R88, PT ;  /* 0x000000580500720c */ /* 0x000fe20003f86270 */
[----:B------:R-:W-:Y:S01]  /*79b0*/  VIADD R88, R88, 0xffffffe0 ;  /* 0xffffffe058587836 */ /* 0x000fe20000000000 */
[----:B------:R-:W-:Y:S02]  /*79c0*/  SEL R149, RZ, 0x4, !P5 ;  /* 0x00000004ff957807 */ /* 0x000fe40006800000 */
[----:B------:R-:W-:Y:S02]  /*79d0*/  SEL R147, R147, RZ, !P2 ;  /* 0x000000ff93937207 */ /* 0x000fe40005000000 */
[----:B-1----:R-:W-:Y:S02]  /*79e0*/  IADD3 R186, P6, R23, R134, RZ ;  /* 0x0000008617ba7210 */ /* 0x002fe40007fde0ff */
[----:B------:R-:W-:-:S02]  /*79f0*/  SEL R149, R149, RZ, !P2 ;  /* 0x000000ff95957207 */ /* 0x000fc40005000000 */
[----:B--2---:R-:W-:Y:S01]  /*7a00*/  SEL R143, RZ, 0x4, P4 ;  /* 0x00000004ff8f7807 */ /* 0x004fe20002000000 */
[----:B------:R-:W-:Y:S01]  /*7a10*/  IMAD.X R187, R21, 0x1, R132, P6 ;  /* 0x0000000115bb7824 */ /* 0x000fe200030e0684 */
[----:B------:R-:W-:Y:S02]  /*7a20*/  ISETP.NE.U32.AND P5, PT, R147, RZ, PT ;  /* 0x000000ff9300720c */ /* 0x000fe40003fa5070 */
[----:B------:R-:W-:Y:S02]  /*7a30*/  ISETP.NE.U32.AND P4, PT, R149, RZ, PT ;  /* 0x000000ff9500720c */ /* 0x000fe40003f85070 */
[----:B------:R-:W-:Y:S01]  /*7a40*/  IADD3 R184, P6, R23, R130, RZ ;  /* 0x0000008217b87210 */ /* 0x000fe20007fde0ff */
[----:B------:R1:W-:Y:S01]  /*7a50*/  LDGSTS.E [R145+0x4], desc[UR16][R186.64], P3 ;  /* 0x00004000ba917fae */ /* 0x0003e20009921850 */
[----:B------:R-:W-:Y:S02]  /*7a60*/  SEL R143, R143, RZ, !P2 ;  /* 0x000000ff8f8f7207 */ /* 0x000fe40005000000 */
[----:B------:R-:W-:Y:S01]  /*7a70*/  IADD3 R182, P2, R23, R126, RZ ;  /* 0x0000007e17b67210 */ /* 0x000fe20007f5e0ff */
[----:B------:R-:W-:Y:S01]  /*7a80*/  IMAD.X R185, R21, 0x1, R128, P6 ;  /* 0x0000000115b97824 */ /* 0x000fe200030e0680 */
[----:B------:R-:W-:Y:S01]  /*7a90*/  ISETP.NE.U32.AND P3, PT, R143, RZ, PT ;  /* 0x000000ff8f00720c */ /* 0x000fe20003f65070 */
[----:B------:R-:W-:Y:S01]  /*7aa0*/  VIADD R143, R14, UR4 ;  /* 0x000000040e8f7c36 */ /* 0x000fe20008000000 */
[C---:B---3--:R-:W-:Y:S01]  /*7ab0*/  IADD3 R188, P6, R90.reuse, R121, RZ ;  /* 0x000000795abc7210 */ /* 0x048fe20007fde0ff */
[----:B------:R-:W-:Y:S01]  /*7ac0*/  IMAD.X R183, R21, 0x1, R124, P2 ;  /* 0x0000000115b77824 */ /* 0x000fe200010e067c */
[----:B------:R-:W-:Y:S01]  /*7ad0*/  IADD3 R198, P2, R90, R117, RZ ;  /* 0x000000755ac67210 */ /* 0x000fe20007f5e0ff */
[----:B------:R-:W-:Y:S02]  /*7ae0*/  LDGSTS.E [R145+0x8], desc[UR16][R184.64], P5 ;  /* 0x00008000b8917fae */ /* 0x000fe4000a921850 */
[----:B------:R-:W-:-:S02]  /*7af0*/  IMAD.X R189, R89, 0x1, R122, P6 ;  /* 0x0000000159bd7824 */ /* 0x000fc400030e067a */
[----:B------:R2:W-:Y:S01]  /*7b00*/  LDGSTS.E [R145+0xc], desc[UR16][R182.64], P4 ;  /* 0x0000c000b6917fae */ /* 0x0005e2000a121850 */
[C---:B------:R-:W-:Y:S01]  /*7b10*/  IADD3 R196, P4, R90.reuse, R113, RZ ;  /* 0x000000715ac47210 */ /* 0x040fe20007f9e0ff */
[C---:B------:R-:W-:Y:S01]  /*7b20*/  IMAD.X R199, R89.reuse, 0x1, R118, P2 ;  /* 0x0000000159c77824 */ /* 0x040fe200010e0676 */
[C---:B------:R-:W-:Y:S01]  /*7b30*/  IADD3 R190, P2, R90.reuse, R109, RZ ;  /* 0x0000006d5abe7210 */ /* 0x040fe20007f5e0ff */
[----:B------:R-:W0:Y:S02]  /*7b40*/  LDGDEPBAR ;  /* 0x00000000000079af */ /* 0x000e240000000000 */
[C---:B------:R-:W-:Y:S01]  /*7b50*/  IMAD.X R197, R89.reuse, 0x1, R114, P4 ;  /* 0x0000000159c57824 */ /* 0x040fe200020e0672 */
[C---:B-1----:R-:W-:Y:S01]  /*7b60*/  IADD3 R186, P4, R90.reuse, R105, RZ ;  /* 0x000000695aba7210 */ /* 0x042fe20007f9e0ff */
[----:B------:R-:W-:Y:S01]  /*7b70*/  IMAD.X R191, R89, 0x1, R110, P2 ;  /* 0x0000000159bf7824 */ /* 0x000fe200010e066e */
[----:B------:R1:W-:Y:S01]  /*7b80*/  LDGSTS.E [R143+0x18000], desc[UR16][R188.64], P3 ;  /* 0x18000000bc8f7fae */ /* 0x0003e20009921850 */
[----:B--2---:R-:W-:-:S02]  /*7b90*/  IADD3 R182, P2, R90, R101, RZ ;  /* 0x000000655ab67210 */ /* 0x004fc40007f5e0ff */
[----:B------:R-:W-:Y:S01]  /*7ba0*/  IMAD.X R187, R89, 0x1, R106, P4 ;  /* 0x0000000159bb7824 */ /* 0x000fe200020e066a */
[C---:B------:R-:W-:Y:S01]  /*7bb0*/  IADD3 R184, P4, R90.reuse, R97, RZ ;  /* 0x000000615ab87210 */ /* 0x040fe20007f9e0ff */
[----:B------:R2:W-:Y:S01]  /*7bc0*/  LDGSTS.E [R143+0x18400], desc[UR16][R198.64], P3 ;  /* 0x18400000c68f7fae */ /* 0x0005e20009921850 */
[----:B------:R-:W-:Y:S02]  /*7bd0*/  VIADD R145, R15, UR4 ;  /* 0x000000040f917c36 */ /* 0x000fe40008000000 */
[C---:B------:R-:W-:Y:S01]  /*7be0*/  IMAD.X R183, R89.reuse, 0x1, R102, P2 ;  /* 0x0000000159b77824 */ /* 0x040fe200010e0666 */
[C---:B------:R-:W-:Y:S01]  /*7bf0*/  IADD3 R200, P2, R90.reuse, R119, RZ ;  /* 0x000000775ac87210 */ /* 0x040fe20007f5e0ff */
[C---:B------:R-:W-:Y:S01]  /*7c00*/  IMAD.X R185, R89.reuse, 0x1, R98, P4 ;  /* 0x0000000159b97824 */ /* 0x040fe200020e0662 */
[----:B------:R3:W-:Y:S01]  /*7c10*/  LDGSTS.E [R143+0x18800], desc[UR16][R196.64], P3 ;  /* 0x18800000c48f7fae */ /* 0x0007e20009921850 */
[C---:B-1----:R-:W-:Y:S02]  /*7c20*/  IADD3 R188, P5, R90.reuse, R93, RZ ;  /* 0x0000005d5abc7210 */ /* 0x042fe40007fbe0ff */
[C---:B------:R-:W-:Y:S01]  /*7c30*/  IMAD.X R201, R89.reuse, 0x1, R120, P2 ;  /* 0x0000000159c97824 */ /* 0x040fe200010e0678 */
[----:B------:R1:W-:Y:S01]  /*7c40*/  LDGSTS.E [R143+0x18c00], desc[UR16][R190.64], P3 ;  /* 0x18c00000be8f7fae */ /* 0x0003e20009921850 */
[----:B--2---:R-:W-:Y:S01]  /*7c50*/  IADD3 R198, P4, R90, R115, RZ ;  /* 0x000000735ac67210 */ /* 0x004fe20007f9e0ff */
[----:B------:R-:W-:-:S02]  /*7c60*/  IMAD.X R189, R89, 0x1, R94, P5 ;  /* 0x0000000159bd7824 */ /* 0x000fc400028e065e */
[----:B------:R-:W-:Y:S02]  /*7c70*/  LDGSTS.E [R143+0x19000], desc[UR16][R186.64], P3 ;  /* 0x19000000ba8f7fae */ /* 0x000fe40009921850 */
[----:B------:R-:W-:Y:S01]  /*7c80*/  IMAD.X R199, R89, 0x1, R116, P4 ;  /* 0x0000000159c77824 */ /* 0x000fe200020e0674 */
[C---:B---3--:R-:W-:Y:S01]  /*7c90*/  IADD3 R196, P2, R90.reuse, R111, RZ ;  /* 0x0000006f5ac47210 */ /* 0x048fe20007f5e0ff */
[----:B------:R2:W-:Y:S01]  /*7ca0*/  LDGSTS.E [R143+0x19400], desc[UR16][R182.64], P3 ;  /* 0x19400000b68f7fae */ /* 0x0005e20009921850 */
[----:B-1----:R-:W-:-:S03]  /*7cb0*/  IADD3 R190, P6, R90, R91, RZ ;  /* 0x0000005b5abe7210 */ /* 0x002fc60007fde0ff */
[----:B------:R1:W-:Y:S01]  /*7cc0*/  LDGSTS.E [R143+0x19800], desc[UR16][R184.64], P3 ;  /* 0x19800000b88f7fae */ /* 0x0003e20009921850 */
[----:B------:R-:W-:-:S03]  /*7cd0*/  IMAD.X R197, R89, 0x1, R112, P2 ;  /* 0x0000000159c57824 */ /* 0x000fc600010e0670 */
[----:B------:R3:W-:Y:S01]  /*7ce0*/  LDGSTS.E [R143+0x19c00], desc[UR16][R188.64], P3 ;  /* 0x19c00000bc8f7fae */ /* 0x0007e20009921850 */
[C---:B------:R-:W-:Y:S01]  /*7cf0*/  IMAD.X R191, R89.reuse, 0x1, R92, P6 ;  /* 0x0000000159bf7824 */ /* 0x040fe200030e065c */
[C---:B--2---:R-:W-:Y:S02]  /*7d00*/  IADD3 R182, P4, R90.reuse, R107, RZ ;  /* 0x0000006b5ab67210 */ /* 0x044fe40007f9e0ff */
[----:B------:R2:W-:Y:S01]  /*7d10*/  LDGSTS.E [R145+0x18200], desc[UR16][R200.64], P3 ;  /* 0x18200000c8917fae */ /* 0x0005e20009921850 */
[C---:B-1----:R-:W-:Y:S02]  /*7d20*/  IADD3 R184, P2, R90.reuse, R103, RZ ;  /* 0x000000675ab87210 */ /* 0x042fe40007f5e0ff */
[C---:B------:R-:W-:Y:S01]  /*7d30*/  IMAD.X R183, R89.reuse, 0x1, R108, P4 ;  /* 0x0000000159b77824 */ /* 0x040fe200020e066c */
[C---:B------:R-:W-:Y:S01]  /*7d40*/  IADD3 R186, P4, R90.reuse, R99, RZ ;  /* 0x000000635aba7210 */ /* 0x040fe20007f9e0ff */
[----:B------:R2:W-:Y:S01]  /*7d50*/  LDGSTS.E [R145+0x18600], desc[UR16][R198.64], P3 ;  /* 0x18600000c6917fae */ /* 0x0005e20009921850 */
[----:B---3--:R-:W-:Y:S01]  /*7d60*/  IADD3 R188, P5, R90, R95, RZ ;  /* 0x0000005f5abc7210 */ /* 0x008fe20007fbe0ff */
[----:B------:R-:W-:Y:S01]  /*7d70*/  IMAD.X R185, R89, 0x1, R104, P2 ;  /* 0x0000000159b97824 */ /* 0x000fe200010e0668 */
[----:B------:R-:W-:Y:S01]  /*7d80*/  ISETP.NE.U32.AND P2, PT, R131, R141, PT ;  /* 0x0000008d8300720c */ /* 0x000fe20003f45070 */
[C---:B------:R-:W-:Y:S01]  /*7d90*/  IMAD.X R187, R89.reuse, 0x1, R100, P4 ;  /* 0x0000000159bb7824 */ /* 0x040fe200020e0664 */
[----:B------:R2:W-:Y:S01]  /*7da0*/  LDGSTS.E [R145+0x18a00], desc[UR16][R196.64], P3 ;  /* 0x18a00000c4917fae */ /* 0x0005e20009921850 */
[----:B------:R-:W-:Y:S01]  /*7db0*/  IMAD.X R189, R89, 0x1, R96, P5 ;  /* 0x0000000159bd7824 */ /* 0x000fe200028e0660 */
[----:B------:R-:W-:-:S02]  /*7dc0*/  LEA R23, P4, R16, R23, 0x2 ;  /* 0x0000001710177211 */ /* 0x000fc400078810ff */
[----:B------:R2:W-:Y:S03]  /*7dd0*/  LDGSTS.E [R145+0x18e00], desc[UR16][R182.64], P3 ;  /* 0x18e00000b6917fae */ /* 0x0005e60009921850 */
[----:B------:R-:W-:Y:S01]  /*7de0*/  IMAD.X R21, R21, 0x1, R146, P4 ;  /* 0x0000000115157824 */ /* 0x000fe200020e0692 */
[----:B------:R2:W-:Y:S04]  /*7df0*/  LDGSTS.E [R145+0x19200], desc[UR16][R184.64], P3 ;  /* 0x19200000b8917fae */ /* 0x0005e80009921850 */
[----:B------:R2:W-:Y:S04]  /*7e00*/  LDGSTS.E [R145+0x19600], desc[UR16][R186.64], P3 ;  /* 0x19600000ba917fae */ /* 0x0005e80009921850 */
[----:B------:R2:W-:Y:S04]  /*7e10*/  LDGSTS.E [R145+0x19a00], desc[UR16][R188.64], P3 ;  /* 0x19a00000bc917fae */ /* 0x0005e80009921850 */
[----:B------:R2:W-:Y:S01]  /*7e20*/  LDGSTS.E [R145+0x19e00], desc[UR16][R190.64], P3 ;  /* 0x19e00000be917fae */ /* 0x0005e20009921850 */
[----:B------:R-:W-:-:S03]  /*7e30*/  LEA R90, P3, R17, R90, 0x2 ;  /* 0x0000005a115a7211 */ /* 0x000fc600078610ff */
[----:B------:R-:W0:Y:S02]  /*7e40*/  LDGDEPBAR ;  /* 0x00000000000079af */ /* 0x000e240000000000 */
[----:B------:R-:W-:Y:S01]  /*7e50*/  IMAD.X R89, R89, 0x1, R144, P3 ;  /* 0x0000000159597824 */ /* 0x000fe200018e0690 */
[----:B------:R-:W-:Y:S07]  /*7e60*/  @P2 BRA `(.L_x_1) ;  /* 0xffffffe800902947 */ /* 0x000fee000383ffff */
.L_x_0:
[----:B------:R-:W-:Y:S02]  /*7e70*/  WARPGROUP.DEPBAR.LE gsb0, 0x0 ;  /* 0x00008000000079c5 */ /* 0x000fe40000010000 */
[----:B------:R-:W-:-:S04]  /*7e80*/  DEPBAR.LE SB0, 0x0 ;  /* 0x000080000000791a */ /* 0x000fc80000000000 */
[----:B------:R-:W-:Y:S01]  /*7e90*/  IADD3 R18, R19, UR8, R18 ;  /* 0x0000000813127c10 */ /* 0x000fe2000fffe012 */
[----:B------:R-:W-:Y:S01]  /*7ea0*/  VIADD R6, R0, 0x3 ;  /* 0x0000000300067836 */ /* 0x000fe20000000000 */
[----:B------:R-:W-:Y:S01]  /*7eb0*/  LEA R2, R2, UR8, 0x4 ;  /* 0x0000000802027c11 */ /* 0x000fe2000f8e20ff */
[----:B------:R-:W-:Y:S01]  /*7ec0*/  BAR.SYNC.DEFER_BLOCKING 0x0 ;  /* 0x0000000000007b1d */ /* 0x000fe20000010000 */
[----:B------:R-:W-:Y:S02]  /*7ed0*/  VIADD R4, R0, 0x4 ;  /* 0x0000000400047836 */ /* 0x000fe40000000000 */
[----:B------:R-:W-:Y:S01]  /*7ee0*/  IMAD.U32 R5, RZ, RZ, UR18 ;  /* 0x00000012ff057e24 */ /* 0x000fe2000f8e00ff */
[-C--:B------:R-:W-:Y:S01]  /*7ef0*/  ISETP.LT.AND P3, PT, R6, R123.reuse, !P0 ;  /* 0x0000007b0600720c */ /* 0x080fe20004761270 */
[----:B------:R-:W-:Y:S01]  /*7f00*/  IMAD.MOV.U32 R6, RZ, RZ, R24 ;  /* 0x000000ffff067224 */ /* 0x000fe200078e0018 */
[----:B------:R-:W-:Y:S01]  /*7f10*/  ISETP.LT.AND P5, PT, R4, R123, !P0 ;  /* 0x0000007b0400720c */ /* 0x000fe200047a1270 */
[----:B------:R-:W-:Y:S01]  /*7f20*/  IMAD R100, R5, 0x8, R18 ;  /* 0x0000000805647824 */ /* 0x000fe200078e0212 */
[----:B------:R-:W-:Y:S01]  /*7f30*/  ULDC UR4, c[0x0][0x244] ;  /* 0x0000910000047ab9 */ /* 0x000fe20000000800 */
[----:B------:R-:W-:Y:S01]  /*7f40*/  IMAD.MOV.U32 R4, RZ, RZ, R56 ;  /* 0x000000ffff047224 */ /* 0x000fe200078e0038 */
[----:B------:R-:W-:Y:S01]  /*7f50*/  ULDC UR5, c[0x0][0x248] ;  /* 0x0000920000057ab9 */ /* 0x000fe20000000800 */
[----:B------:R-:W-:Y:S01]  /*7f60*/  IMAD.MOV.U32 R5, RZ, RZ, R58 ;  /* 0x000000ffff057224 */ /* 0x000fe200078e003a */
[----:B------:R-:W-:Y:S01]  /*7f70*/  ULDC.64 UR6, c[0x0][0x220] ;  /* 0x0000880000067ab9 */ /* 0x000fe20000000a00 */
[----:B------:R-:W-:-:S02]  /*7f80*/  IMAD.MOV.U32 R7, RZ, RZ, R26 ;  /* 0x000000ffff077224 */ /* 0x000fc400078e001a */
[----:B------:R-:W-:Y:S02]  /*7f90*/  VIADD R8, R0, 0x2 ;  /* 0x0000000200087836 */ /* 0x000fe40000000000 */
[----:B------:R-:W-:Y:S02]  /*7fa0*/  IMAD.MOV.U32 R9, RZ, RZ, R59 ;  /* 0x000000ffff097224 */ /* 0x000fe400078e003b */
[----:B------:R-:W-:Y:S01]  /*7fb0*/  IMAD.MOV.U32 R10, RZ, RZ, R25 ;  /* 0x000000ffff0a7224 */ /* 0x000fe200078e0019 */
[----:B------:R-:W-:Y:S01]  /*7fc0*/  ISETP.LT.AND P2, PT, R8, R123, !P0 ;  /* 0x0000007b0800720c */ /* 0x000fe20004741270 */
[----:B------:R-:W-:Y:S02]  /*7fd0*/  IMAD.MOV.U32 R8, RZ, RZ, R57 ;  /* 0x000000ffff087224 */ /* 0x000fe400078e0039 */
[----:B------:R-:W-:Y:S01]  /*7fe0*/  IMAD.MOV.U32 R11, RZ, RZ, R27 ;  /* 0x000000ffff0b7224 */ /* 0x000fe200078e001b */
[----:B------:R1:W-:Y:S01]  /*7ff0*/  STSM.16.M88.4 [R100], R4 ;  /* 0x0000000464007844 */ /* 0x0003e20000000200 */
[----:B------:R-:W-:-:S02]  /*8000*/  IMAD.MOV.U32 R12, RZ, RZ, R60 ;  /* 0x000000ffff0c7224 */ /* 0x000fc400078e003c */
[----:B------:R-:W-:Y:S01]  /*8010*/  IMAD.MOV.U32 R13, RZ, RZ, R62 ;  /* 0x000000ffff0d7224 */ /* 0x000fe200078e003e */
[----:B------:R-:W-:Y:S01]  /*8020*/  BAR.SYNC.DEFER_BLOCKING 0x0 ;  /* 0x0000000000007b1d */ /* 0x000fe20000010000 */
[----:B------:R-:W-:Y:S02]  /*8030*/  IMAD.MOV.U32 R14, RZ, RZ, R28 ;  /* 0x000000ffff0e7224 */ /* 0x000fe400078e001c */
[----:B------:R-:W-:Y:S02]  /*8040*/  IMAD.MOV.U32 R15, RZ, RZ, R30 ;  /* 0x000000ffff0f7224 */ /* 0x000fe400078e001e */
[----:B------:R-:W-:Y:S02]  /*8050*/  IMAD.MOV.U32 R16, RZ, RZ, R61 ;  /* 0x000000ffff107224 */ /* 0x000fe400078e003d */
[----:B------:R-:W-:Y:S02]  /*8060*/  IMAD.MOV.U32 R17, RZ, RZ, R63 ;  /* 0x000000ffff117224 */ /* 0x000fe400078e003f */
[----:B------:R-:W-:-:S02]  /*8070*/  IMAD.MOV.U32 R18, RZ, RZ, R29 ;  /* 0x000000ffff127224 */ /* 0x000fc400078e001d */
[----:B------:R-:W-:Y:S02]  /*8080*/  IMAD.MOV.U32 R19, RZ, RZ, R31 ;  /* 0x000000ffff137224 */ /* 0x000fe400078e001f */
[----:B-1----:R-:W-:Y:S02]  /*8090*/  IMAD.MOV.U32 R4, RZ, RZ, R64 ;  /* 0x000000ffff047224 */ /* 0x002fe400078e0040 */
[----:B------:R-:W-:Y:S02]  /*80a0*/  IMAD.MOV.U32 R5, RZ, RZ, R66 ;  /* 0x000000ffff057224 */ /* 0x000fe400078e0042 */
[----:B------:R-:W-:Y:S02]  /*80b0*/  IMAD.MOV.U32 R6, RZ, RZ, R32 ;  /* 0x000000ffff067224 */ /* 0x000fe400078e0020 */
[----:B------:R-:W-:Y:S02]  /*80c0*/  IMAD.MOV.U32 R7, RZ, RZ, R34 ;  /* 0x000000ffff077224 */ /* 0x000fe400078e0022 */
[----:B------:R-:W-:-:S02]  /*80d0*/  IMAD.MOV.U32 R20, RZ, RZ, R73 ;  /* 0x000000ffff147224 */ /* 0x000fc400078e0049 */
[----:B------:R-:W-:Y:S01]  /*80e0*/  IMAD.MOV.U32 R21, RZ, RZ, R75 ;  /* 0x000000ffff157224 */ /* 0x000fe200078e004b */
[----:B------:R-:W1:Y:S01]  /*80f0*/  LDS.128 R96, [R2] ;  /* 0x0000000002607984 */ /* 0x000e620000000c00 */
[----:B------:R-:W-:Y:S02]  /*8100*/  IMAD.MOV.U32 R22, RZ, RZ, R41 ;  /* 0x000000ffff167224 */ /* 0x000fe400078e0029 */
[----:B------:R-:W-:Y:S01]  /*8110*/  IMAD.MOV.U32 R23, RZ, RZ, R43 ;  /* 0x000000ffff177224 */ /* 0x000fe200078e002b */
[----:B------:R-:W-:Y:S01]  /*8120*/  BAR.SYNC.DEFER_BLOCKING 0x0 ;  /* 0x0000000000007b1d */ /* 0x000fe20000010000 */
[----:B------:R-:W-:Y:S02]  /*8130*/  IMAD.MOV.U32 R24, RZ, RZ, R77 ;  /* 0x000000ffff187224 */ /* 0x000fe400078e004d */
[----:B------:R-:W-:Y:S02]  /*8140*/  IMAD.MOV.U32 R25, RZ, RZ, R79 ;  /* 0x000000ffff197224 */ /* 0x000fe400078e004f */
[----:B------:R-:W-:-:S02]  /*8150*/  IMAD.MOV.U32 R26, RZ, RZ, R45 ;  /* 0x000000ffff1a7224 */ /* 0x000fc400078e002d */
[----:B------:R-:W-:Y:S02]  /*8160*/  IMAD.MOV.U32 R27, RZ, RZ, R47 ;  /* 0x000000ffff1b7224 */ /* 0x000fe400078e002f */
[----:B------:R-:W-:Y:S02]  /*8170*/  IMAD.MOV.U32 R28, RZ, RZ, R80 ;  /* 0x000000ffff1c7224 */ /* 0x000fe400078e0050 */
[----:B------:R-:W-:Y:S02]  /*8180*/  IMAD.MOV.U32 R29, RZ, RZ, R82 ;  /* 0x000000ffff1d7224 */ /* 0x000fe400078e0052 */
[----:B------:R-:W-:Y:S02]  /*8190*/  IMAD.MOV.U32 R30, RZ, RZ, R48 ;  /* 0x000000ffff1e7224 */ /* 0x000fe400078e0030 */
[----:B------:R-:W-:Y:S02]  /*81a0*/  IMAD.MOV.U32 R31, RZ, RZ, R50 ;  /* 0x000000ffff1f7224 */ /* 0x000fe400078e0032 */
[----:B------:R-:W-:-:S02]  /*81b0*/  IMAD.MOV.U32 R45, RZ, RZ, R83 ;  /* 0x000000ffff2d7224 */ /* 0x000fc400078e0053 */
[----:B------:R-:W-:Y:S02]  /*81c0*/  IMAD.MOV.U32 R47, RZ, RZ, R51 ;  /* 0x000000ffff2f7224 */ /* 0x000fe400078e0033 */
[----:B------:R-:W-:Y:S02]  /*81d0*/  IMAD.MOV.U32 R48, RZ, RZ, R84 ;  /* 0x000000ffff307224 */ /* 0x000fe400078e0054 */
[----:B------:R-:W-:Y:S01]  /*81e0*/  IMAD.MOV.U32 R50, RZ, RZ, R52 ;  /* 0x000000ffff327224 */ /* 0x000fe200078e0034 */
[----:B------:R3:W-:Y:S01]  /*81f0*/  STSM.16.M88.4 [R100], R8 ;  /* 0x0000000864007844 */ /* 0x0007e20000000200 */
[----:B------:R-:W-:Y:S02]  /*8200*/  IMAD.MOV.U32 R51, RZ, RZ, R54 ;  /* 0x000000ffff337224 */ /* 0x000fe400078e0036 */
[----:B------:R-:W-:Y:S01]  /*8210*/  IMAD R3, R3, UR4, RZ ;  /* 0x0000000403037c24 */ /* 0x000fe2000f8e02ff */
[----:B------:R-:W-:Y:S01]  /*8220*/  BAR.SYNC.DEFER_BLOCKING 0x0 ;  /* 0x0000000000007b1d */ /* 0x000fe20000010000 */
[----:B---3--:R-:W-:-:S02]  /*8230*/  IMAD.MOV.U32 R8, RZ, RZ, R65 ;  /* 0x000000ffff087224 */ /* 0x008fc400078e0041 */
[----:B------:R-:W-:Y:S02]  /*8240*/  IMAD.MOV.U32 R9, RZ, RZ, R67 ;  /* 0x000000ffff097224 */ /* 0x000fe400078e0043 */
[----:B------:R-:W-:Y:S02]  /*8250*/  IMAD.MOV.U32 R10, RZ, RZ, R33 ;  /* 0x000000ffff0a7224 */ /* 0x000fe400078e0021 */
[----:B------:R-:W-:Y:S01]  /*8260*/  IMAD.MOV.U32 R11, RZ, RZ, R35 ;  /* 0x000000ffff0b7224 */ /* 0x000fe200078e0023 */
[----:B------:R-:W3:Y:S01]  /*8270*/  LDS.128 R92, [R2] ;  /* 0x00000000025c7984 */ /* 0x000ee20000000c00 */
[----:B------:R-:W-:Y:S06]  /*8280*/  BAR.SYNC.DEFER_BLOCKING 0x0 ;  /* 0x0000000000007b1d */ /* 0x000fec0000010000 */
[----:B------:R4:W-:Y:S02]  /*8290*/  STSM.16.M88.4 [R100], R12 ;  /* 0x0000000c64007844 */ /* 0x0009e40000000200 */
[----:B------:R-:W-:Y:S01]  /*82a0*/  BAR.SYNC.DEFER_BLOCKING 0x0 ;  /* 0x0000000000007b1d */ /* 0x000fe20000010000 */
[----:B----4-:R-:W-:-:S02]  /*82b0*/  IMAD.MOV.U32 R12, RZ, RZ, R68 ;  /* 0x000000ffff0c7224 */ /* 0x010fc400078e0044 */
[----:B------:R-:W-:Y:S02]  /*82c0*/  IMAD.MOV.U32 R13, RZ, RZ, R70 ;  /* 0x000000ffff0d7224 */ /* 0x000fe400078e0046 */
[----:B------:R-:W-:Y:S02]  /*82d0*/  IMAD.MOV.U32 R14, RZ, RZ, R36 ;  /* 0x000000ffff0e7224 */ /* 0x000fe400078e0024 */
[----:B------:R-:W-:Y:S02]  /*82e0*/  IMAD.MOV.U32 R15, RZ, RZ, R38 ;  /* 0x000000ffff0f7224 */ /* 0x000fe400078e0026 */
[----:B------:R-:W-:Y:S02]  /*82f0*/  IMAD.MOV.U32 R68, RZ, RZ, R85 ;  /* 0x000000ffff447224 */ /* 0x000fe400078e0055 */
[----:B------:R-:W-:Y:S01]  /*8300*/  IMAD.MOV.U32 R70, RZ, RZ, R53 ;  /* 0x000000ffff467224 */ /* 0x000fe200078e0035 */
[----:B------:R-:W4:Y:S01]  /*8310*/  LDS.128 R88, [R2] ;  /* 0x0000000002587984 */ /* 0x000f220000000c00 */
[----:B------:R-:W-:Y:S06]  /*8320*/  BAR.SYNC.DEFER_BLOCKING 0x0 ;  /* 0x0000000000007b1d */ /* 0x000fec0000010000 */
[----:B------:R5:W-:Y:S02]  /*8330*/  STSM.16.M88.4 [R100], R16 ;  /* 0x0000001064007844 */ /* 0x000be40000000200 */
[----:B------:R-:W-:Y:S01]  /*8340*/  BAR.SYNC.DEFER_BLOCKING 0x0 ;  /* 0x0000000000007b1d */ /* 0x000fe20000010000 */
[----:B-----5:R-:W-:-:S02]  /*8350*/  IMAD.MOV.U32 R16, RZ, RZ, R69 ;  /* 0x000000ffff107224 */ /* 0x020fc400078e0045 */
[----:B------:R-:W-:Y:S02]  /*8360*/  IMAD.MOV.U32 R17, RZ, RZ, R71 ;  /* 0x000000ffff117224 */ /* 0x000fe400078e0047 */
[----:B------:R-:W-:Y:S02]  /*8370*/  IMAD.MOV.U32 R18, RZ, RZ, R37 ;  /* 0x000000ffff127224 */ /* 0x000fe400078e0025 */
[----:B------:R-:W-:Y:S02]  /*8380*/  IMAD.MOV.U32 R19, RZ, RZ, R39 ;  /* 0x000000ffff137224 */ /* 0x000fe400078e0027 */
[----:B------:R-:W-:Y:S02]  /*8390*/  IMAD.MOV.U32 R69, RZ, RZ, R87 ;  /* 0x000000ffff457224 */ /* 0x000fe400078e0057 */
[----:B------:R-:W-:Y:S01]  /*83a0*/  IMAD.MOV.U32 R71, RZ, RZ, R55 ;  /* 0x000000ffff477224 */ /* 0x000fe200078e0037 */
[----:B------:R-:W5:Y:S01]  /*83b0*/  LDS.128 R64, [R2] ;  /* 0x0000000002407984 */ /* 0x000f620000000c00 */
[----:B------:R-:W-:Y:S06]  /*83c0*/  BAR.SYNC.DEFER_BLOCKING 0x0 ;  /* 0x0000000000007b1d */ /* 0x000fec0000010000 */
[----:B------:R-:W-:Y:S02]  /*83d0*/  STSM.16.M88.4 [R100], R4 ;  /* 0x0000000464007844 */ /* 0x000fe40000000200 */
[----:B------:R-:W-:Y:S06]  /*83e0*/  BAR.SYNC.DEFER_BLOCKING 0x0 ;  /* 0x0000000000007b1d */ /* 0x000fec0000010000 */
[----:B------:R-:W2:Y:S02]  /*83f0*/  LDS.128 R60, [R2] ;  /* 0x00000000023c7984 */ /* 0x000ea40000000c00 */
[----:B------:R-:W-:Y:S06]  /*8400*/  BAR.SYNC.DEFER_BLOCKING 0x0 ;  /* 0x0000000000007b1d */ /* 0x000fec0000010000 */
[----:B------:R1:W-:Y:S02]  /*8410*/  STSM.16.M88.4 [R100], R8 ;  /* 0x0000000864007844 */ /* 0x0003e40000000200 */
[----:B------:R-:W-:Y:S01]  /*8420*/  BAR.SYNC.DEFER_BLOCKING 0x0 ;  /* 0x0000000000007b1d */ /* 0x000fe20000010000 */
[----:B-1----:R-:W-:-:S02]  /*8430*/  IMAD.MOV.U32 R8, RZ, RZ, R72 ;  /* 0x000000ffff087224 */ /* 0x002fc400078e0048 */
[----:B------:R-:W-:Y:S02]  /*8440*/  IMAD.MOV.U32 R9, RZ, RZ, R74 ;  /* 0x000000ffff097224 */ /* 0x000fe400078e004a */
[----:B------:R-:W-:Y:S01]  /*8450*/  IMAD.MOV.U32 R10, RZ, RZ, R40 ;  /* 0x000000ffff0a7224 */ /* 0x000fe200078e0028 */
[----:B------:R-:W-:Y:S01]  /*8460*/  LEA R40, P4, R3, UR6, 0x2 ;  /* 0x0000000603287c11 */ /* 0x000fe2000f8810ff */
[----:B------:R-:W-:-:S03]  /*8470*/  IMAD.MOV.U32 R11, RZ, RZ, R42 ;  /* 0x000000ffff0b7224 */ /* 0x000fc600078e002a */
[----:B------:R-:W-:Y:S02]  /*8480*/  LEA.HI.X.SX32 R3, R3, UR7, 0x2, P4 ;  /* 0x0000000703037c11 */ /* 0x000fe4000a0f16ff */
[----:B------:R-:W-:Y:S01]  /*8490*/  ISETP.LT.AND P4, PT, R0, R123, !P0 ;  /* 0x0000007b0000720c */ /* 0x000fe20004781270 */
[----:B------:R-:W1:Y:S01]  /*84a0*/  LDS.128 R56, [R2] ;  /* 0x0000000002387984 */ /* 0x000e620000000c00 */
[----:B------:R-:W-:Y:S06]  /*84b0*/  BAR.SYNC.DEFER_BLOCKING 0x0 ;  /* 0x0000000000007b1d */ /* 0x000fec0000010000 */
[----:B------:R-:W-:Y:S02]  /*84c0*/  STSM.16.M88.4 [R100], R12 ;  /* 0x0000000c64007844 */ /* 0x000fe40000000200 */
[----:B------:R-:W-:Y:S06]  /*84d0*/  BAR.SYNC.DEFER_BLOCKING 0x0 ;  /* 0x0000000000007b1d */ /* 0x000fec0000010000 */
[----:B------:R-:W1:Y:S02]  /*84e0*/  LDS.128 R32, [R2] ;  /* 0x0000000002207984 */ /* 0x000e640000000c00 */
[----:B------:R-:W-:Y:S06]  /*84f0*/  BAR.SYNC.DEFER_BLOCKING 0x0 ;  /* 0x0000000000007b1d */ /* 0x000fec0000010000 */
[----:B------:R3:W-:Y:S02]  /*8500*/  STSM.16.M88.4 [R100], R16 ;  /* 0x0000001064007844 */ /* 0x0007e40000000200 */
[----:B------:R-:W-:Y:S01]  /*8510*/  BAR.SYNC.DEFER_BLOCKING 0x0 ;  /* 0x0000000000007b1d */ /* 0x000fe20000010000 */
[----:B---3--:R-:W-:-:S02]  /*8520*/  IMAD.MOV.U32 R16, RZ, RZ, R76 ;  /* 0x000000ffff107224 */ /* 0x008fc400078e004c */
[----:B------:R-:W-:Y:S02]  /*8530*/  IMAD.MOV.U32 R17, RZ, RZ, R78 ;  /* 0x000000ffff117224 */ /* 0x000fe400078e004e */
[----:B------:R-:W-:Y:S02]  /*8540*/  IMAD.MOV.U32 R18, RZ, RZ, R44 ;  /* 0x000000ffff127224 */ /* 0x000fe400078e002c */
[----:B------:R-:W-:Y:S02]  /*8550*/  IMAD.MOV.U32 R19, RZ, RZ, R46 ;  /* 0x000000ffff137224 */ /* 0x000fe400078e002e */
[----:B------:R-:W-:Y:S02]  /*8560*/  IMAD.MOV.U32 R44, RZ, RZ, R81 ;  /* 0x000000ffff2c7224 */ /* 0x000fe400078e0051 */
[----:B------:R-:W-:Y:S01]  /*8570*/  IMAD.MOV.U32 R46, RZ, RZ, R49 ;  /* 0x000000ffff2e7224 */ /* 0x000fe200078e0031 */
[----:B------:R-:W3:Y:S01]  /*8580*/  LDS.128 R36, [R2] ;  /* 0x0000000002247984 */ /* 0x000ee20000000c00 */
[----:B------:R-:W-:Y:S01]  /*8590*/  IMAD.MOV.U32 R49, RZ, RZ, R86 ;  /* 0x000000ffff317224 */ /* 0x000fe200078e0056 */
[----:B------:R-:W-:Y:S06]  /*85a0*/  BAR.SYNC.DEFER_BLOCKING 0x0 ;  /* 0x0000000000007b1d */ /* 0x000fec0000010000 */
[----:B------:R-:W-:Y:S02]  /*85b0*/  STSM.16.M88.4 [R100], R8 ;  /* 0x0000000864007844 */ /* 0x000fe40000000200 */
[----:B------:R-:W-:Y:S06]  /*85c0*/  BAR.SYNC.DEFER_BLOCKING 0x0 ;  /* 0x0000000000007b1d */ /* 0x000fec0000010000 */
[----:B------:R-:W3:Y:S02]  /*85d0*/  LDS.128 R4, [R2] ;  /* 0x0000000002047984 */ /* 0x000ee40000000c00 */
        /* <DEDUP_REMOVED lines=13> */
[----:B------:R4:W-:Y:S02]  /*86b0*/  STSM.16.M88.4 [R100], R28 ;  /* 0x0000001c64007844 */ /* 0x0009e40000000200 */
[----:B------:R-:W-:Y:S01]  /*86c0*/  BAR.SYNC.DEFER_BLOCKING 0x0 ;  /* 0x0000000000007b1d */ /* 0x000fe20000010000 */
[----:B----4-:R-:W-:-:S04]  /*86d0*/  IMAD R28, R0, UR5, RZ ;  /* 0x00000005001c7c24 */ /* 0x010fc8000f8e02ff */
[C---:B------:R-:W-:Y:S01]  /*86e0*/  VIADD R41, R28.reuse, UR5 ;  /* 0x000000051c297c36 */ /* 0x040fe20008000000 */
[----:B------:R-:W-:-:S04]  /*86f0*/  LEA R42, P6, R28, R40, 0x2 ;  /* 0x000000281c2a7211 */ /* 0x000fc800078c10ff */
[----:B------:R-:W-:Y:S01]  /*8700*/  LEA.HI.X.SX32 R43, R28, R3, 0x2, P6 ;  /* 0x000000031c2b7211 */ /* 0x000fe200030f16ff */
[----:B------:R-:W4:Y:S01]  /*8710*/  LDS.128 R16, [R2] ;  /* 0x0000000002107984 */ /* 0x000f220000000c00 */
[----:B------:R-:W-:Y:S06]  /*8720*/  BAR.SYNC.DEFER_BLOCKING 0x0 ;  /* 0x0000000000007b1d */ /* 0x000fec0000010000 */
[----:B------:R5:W-:Y:S02]  /*8730*/  STSM.16.M88.4 [R100], R44 ;  /* 0x0000002c64007844 */ /* 0x000be40000000200 */
[----:B------:R-:W-:Y:S01]  /*8740*/  BAR.SYNC.DEFER_BLOCKING 0x0 ;  /* 0x0000000000007b1d */ /* 0x000fe20000010000 */
[----:B-----5:R-:W-:Y:S01]  /*8750*/  VIADD R46, R0, 0x5 ;  /* 0x00000005002e7836 */ /* 0x020fe20000000000 */
[C---:B------:R-:W-:Y:S01]  /*8760*/  LEA R44, P6, R41.reuse, R40, 0x2 ;  /* 0x00000028292c7211 */ /* 0x040fe200078c10ff */
[----:B------:R-:W-:-:S03]  /*8770*/  VIADD R47, R41, UR5 ;  /* 0x00000005292f7c36 */ /* 0x000fc60008000000 */
[----:B------:R-:W-:Y:S01]  /*8780*/  LEA.HI.X.SX32 R45, R41, R3, 0x2, P6 ;  /* 0x00000003292d7211 */ /* 0x000fe200030f16ff */
[----:B------:R-:W-:Y:S01]  /*8790*/  VIADD R41, R47, UR5 ;  /* 0x000000052f297c36 */ /* 0x000fe20008000000 */
[----:B------:R-:W5:Y:S01]  /*87a0*/  LDS.128 R24, [R2] ;  /* 0x0000000002187984 */ /* 0x000f620000000c00 */
[----:B------:R-:W-:Y:S06]  /*87b0*/  BAR.SYNC.DEFER_BLOCKING 0x0 ;  /* 0x0000000000007b1d */ /* 0x000fec0000010000 */
[----:B------:R2:W-:Y:S02]  /*87c0*/  STSM.16.M88.4 [R100], R48 ;  /* 0x0000003064007844 */ /* 0x0005e40000000200 */
[----:B------:R-:W-:Y:S01]  /*87d0*/  BAR.SYNC.DEFER_BLOCKING 0x0 ;  /* 0x0000000000007b1d */ /* 0x000fe20000010000 */
[----:B--2---:R-:W-:-:S02]  /*87e0*/  VIADD R48, R0, 0x6 ;  /* 0x0000000600307836 */ /* 0x004fc40000000000 */
[----:B------:R-:W-:-:S03]  /*87f0*/  VIADD R50, R0, 0x8 ;  /* 0x0000000800327836 */ /* 0x000fc60000000000 */
[----:B------:R-:W2:Y:S02]  /*8800*/  LDS.128 R28, [R2] ;  /* 0x00000000021c7984 */ /* 0x000ea40000000c00 */
[----:B------:R-:W-:Y:S06]  /*8810*/  BAR.SYNC.DEFER_BLOCKING 0x0 ;  /* 0x0000000000007b1d */ /* 0x000fec0000010000 */
[----:B------:R-:W-:Y:S02]  /*8820*/  STSM.16.M88.4 [R100], R68 ;  /* 0x0000004464007844 */ /* 0x000fe40000000200 */
[----:B------:R-:W-:Y:S06]  /*8830*/  BAR.SYNC.DEFER_BLOCKING 0x0 ;  /* 0x0000000000007b1d */ /* 0x000fec0000010000 */
[----:B------:R1:W-:Y:S01]  /*8840*/  @P4 STG.E desc[UR16][R42.64], R96 ;  /* 0x000000602a004986 */ /* 0x0003e2000c101910 */
[----:B------:R-:W-:-:S02]  /*8850*/  ISETP.LT.AND P4, PT, R46, R123, !P0 ;  /* 0x0000007b2e00720c */ /* 0x000fc40004781270 */
[CC--:B------:R-:W-:Y:S01]  /*8860*/  LEA R46, P6, R47.reuse, R40.reuse, 0x2 ;  /* 0x000000282f2e7211 */ /* 0x0c0fe200078c10ff */
[----:B------:R3:W-:Y:S03]  /*8870*/  @P1 STG.E desc[UR16][R44.64], R92 ;  /* 0x0000005c2c001986 */ /* 0x0007e6000c101910 */
[----:B------:R-:W-:Y:S02]  /*8880*/  LEA.HI.X.SX32 R47, R47, R3, 0x2, P6 ;  /* 0x000000032f2f7211 */ /* 0x000fe400030f16ff */
[----:B------:R-:W-:Y:S02]  /*8890*/  ISETP.LT.AND P6, PT, R48, R123, !P0 ;  /* 0x0000007b3000720c */ /* 0x000fe400047c1270 */
[C---:B------:R-:W-:Y:S01]  /*88a0*/  LEA R48, P1, R41.reuse, R40, 0x2 ;  /* 0x0000002829307211 */ /* 0x040fe200078210ff */
[----:B-1----:R-:W-:Y:S01]  /*88b0*/  VIADD R42, R0, 0x7 ;  /* 0x00000007002a7836 */ /* 0x002fe20000000000 */
[----:B------:R1:W-:Y:S01]  /*88c0*/  @P2 STG.E desc[UR16][R46.64], R97 ;  /* 0x000000612e002986 */ /* 0x0003e2000c101910 */
[C---:B------:R-:W-:Y:S01]  /*88d0*/  VIADD R43, R41.reuse, UR5 ;  /* 0x00000005292b7c36 */ /* 0x040fe20008000000 */
[----:B------:R-:W-:-:S02]  /*88e0*/  LEA.HI.X.SX32 R49, R41, R3, 0x2, P1 ;  /* 0x0000000329317211 */ /* 0x000fc400008f16ff */
[-C--:B------:R-:W-:Y:S01]  /*88f0*/  ISETP.LT.AND P2, PT, R42, R123.reuse, !P0 ;  /* 0x0000007b2a00720c */ /* 0x080fe20004741270 */
[C---:B------:R-:W-:Y:S01]  /*8900*/  VIADD R41, R43.reuse, UR5 ;  /* 0x000000052b297c36 */ /* 0x040fe20008000000 */
[-C--:B------:R-:W-:Y:S01]  /*8910*/  LEA R42, P1, R43, R40.reuse, 0x2 ;  /* 0x000000282b2a7211 */ /* 0x080fe200078210ff */
[----:B------:R4:W-:Y:S01]  /*8920*/  @P3 STG.E desc[UR16][R48.64], R93 ;  /* 0x0000005d30003986 */ /* 0x0009e2000c101910 */
[----:B------:R-:W-:Y:S01]  /*8930*/  ISETP.LT.AND P3, PT, R50, R123, !P0 ;  /* 0x0000007b3200720c */ /* 0x000fe20004761270 */
[----:B------:R-:W-:Y:S01]  /*8940*/  VIADD R51, R41, UR5 ;  /* 0x0000000529337c36 */ /* 0x000fe20008000000 */
[----:B------:R-:W-:Y:S01]  /*8950*/  LEA.HI.X.SX32 R43, R43, R3, 0x2, P1 ;  /* 0x000000032b2b7211 */ /* 0x000fe200008f16ff */
[----:B------:R-:W-:Y:S01]  /*8960*/  VIADD R50, R0, 0x9 ;  /* 0x0000000900327836 */ /* 0x000fe20000000000 */
[----:B---3--:R-:W-:-:S03]  /*8970*/  LEA R44, P1, R41, R40, 0x2 ;  /* 0x00000028292c7211 */ /* 0x008fc600078210ff */
[----:B------:R3:W-:Y:S01]  /*8980*/  @P5 STG.E desc[UR16][R42.64], R98 ;  /* 0x000000622a005986 */ /* 0x0007e2000c101910 */
[----:B------:R-:W-:Y:S01]  /*8990*/  LEA.HI.X.SX32 R45, R41, R3, 0x2, P1 ;  /* 0x00000003292d7211 */ /* 0x000fe200008f16ff */
[C---:B------:R-:W-:Y:S01]  /*89a0*/  VIADD R41, R51.reuse, UR5 ;  /* 0x0000000533297c36 */ /* 0x040fe20008000000 */
[CC--:B-1----:R-:W-:Y:S01]  /*89b0*/  LEA R46, P1, R51.reuse, R40.reuse, 0x2 ;  /* 0x00000028332e7211 */ /* 0x0c2fe200078210ff */
[----:B----4-:R-:W-:Y:S01]  /*89c0*/  VIADD R48, R0, 0xa ;  /* 0x0000000a00307836 */ /* 0x010fe20000000000 */
[----:B------:R-:W-:Y:S01]  /*89d0*/  ISETP.LT.AND P5, PT, R50, R123, !P0 ;  /* 0x0000007b3200720c */ /* 0x000fe200047a1270 */
[----:B------:R1:W-:Y:S01]  /*89e0*/  @P4 STG.E desc[UR16][R44.64], R94 ;  /* 0x0000005e2c004986 */ /* 0x0003e2000c101910 */
[----:B------:R-:W-:Y:S01]  /*89f0*/  LEA.HI.X.SX32 R47, R51, R3, 0x2, P1 ;  /* 0x00000003332f7211 */ /* 0x000fe200008f16ff */
[----:B------:R-:W-:Y:S01]  /*8a00*/  VIADD R50, R0, 0xb ;  /* 0x0000000b00327836 */ /* 0x000fe20000000000 */
[----:B------:R-:W-:Y:S02]  /*8a10*/  ISETP.LT.AND P1, PT, R48, R123, !P0 ;  /* 0x0000007b3000720c */ /* 0x000fe40004721270 */
[CC--:B------:R-:W-:Y:S01]  /*8a20*/  LEA R48, P4, R41.reuse, R40.reuse, 0x2 ;  /* 0x0000002829307211 */ /* 0x0c0fe200078810ff */
[C---:B---3--:R-:W-:Y:S01]  /*8a30*/  VIADD R43, R41.reuse, UR5 ;  /* 0x00000005292b7c36 */ /* 0x048fe20008000000 */
[----:B------:R3:W-:Y:S02]  /*8a40*/  @P6 STG.E desc[UR16][R46.64], R99 ;  /* 0x000000632e006986 */ /* 0x0007e4000c101910 */
[----:B------:R-:W-:Y:S01]  /*8a50*/  LEA.HI.X.SX32 R49, R41, R3, 0x2, P4 ;  /* 0x0000000329317211 */ /* 0x000fe200020f16ff */
[C---:B------:R-:W-:Y:S01]  /*8a60*/  VIADD R41, R43.reuse, UR5 ;  /* 0x000000052b297c36 */ /* 0x040fe20008000000 */
[----:B------:R-:W-:-:S02]  /*8a70*/  LEA R42, P6, R43, R40, 0x2 ;  /* 0x000000282b2a7211 */ /* 0x000fc400078c10ff */
[----:B------:R-:W-:Y:S01]  /*8a80*/  ISETP.LT.AND P4, PT, R50, R123, !P0 ;  /* 0x0000007b3200720c */ /* 0x000fe20004781270 */
[----:B------:R4:W-:Y:S01]  /*8a90*/  @P2 STG.E desc[UR16][R48.64], R95 ;  /* 0x0000005f30002986 */ /* 0x0009e2000c101910 */
[-C--:B------:R-:W-:Y:S01]  /*8aa0*/  LEA.HI.X.SX32 R43, R43, R3.reuse, 0x2, P6 ;  /* 0x000000032b2b7211 */ /* 0x080fe200030f16ff */
[C---:B------:R-:W-:Y:S01]  /*8ab0*/  VIADD R50, R0.reuse, 0xc ;  /* 0x0000000c00327836 */ /* 0x040fe20000000000 */
[CC--:B-1----:R-:W-:Y:S01]  /*8ac0*/  LEA R44, P6, R41.reuse, R40.reuse, 0x2 ;  /* 0x00000028292c7211 */ /* 0x0c2fe200078c10ff */
[----:B---3--:R-:W-:Y:S02]  /*8ad0*/  VIADD R46, R0, 0xd ;  /* 0x0000000d002e7836 */ /* 0x008fe40000000000 */
[----:B------:R1:W-:Y:S01]  /*8ae0*/  @P3 STG.E desc[UR16][R42.64], R88 ;  /* 0x000000582a003986 */ /* 0x0003e2000c101910 */
[C---:B------:R-:W-:Y:S01]  /*8af0*/  VIADD R47, R41.reuse, UR5 ;  /* 0x00000005292f7c36 */ /* 0x040fe20008000000 */
[----:B------:R-:W-:Y:S02]  /*8b00*/  LEA.HI.X.SX32 R45, R41, R3, 0x2, P6 ;  /* 0x00000003292d7211 */ /* 0x000fe400030f16ff */
        /* <DEDUP_REMOVED lines=8> */
[----:B----4-:R-:W-:-:S03]  /*8b90*/  LEA R48, P6, R41, R40, 0x2 ;  /* 0x0000002829307211 */ /* 0x010fc600078c10ff */
[----:B------:R4:W-:Y:S01]  /*8ba0*/  @P1 STG.E desc[UR16][R46.64], R89 ;  /* 0x000000592e001986 */ /* 0x0009e2000c101910 */
[----:B------:R-:W-:Y:S01]  /*8bb0*/  LEA.HI.X.SX32 R49, R41, R3, 0x2, P6 ;  /* 0x0000000329317211 */ /* 0x000fe200030f16ff */
[C---:B------:R-:W-:Y:S01]  /*8bc0*/  VIADD R41, R51.reuse, UR5 ;  /* 0x0000000533297c36 */ /* 0x040fe20008000000 */
[CC--:B-1----:R-:W-:Y:S01]  /*8bd0*/  LEA R42, P6, R51.reuse, R40.reuse, 0x2 ;  /* 0x00000028332a7211 */ /* 0x0c2fe200078c10ff */
[----:B---3--:R-:W-:Y:S01]  /*8be0*/  VIADD R44, R0, 0x10 ;  /* 0x00000010002c7836 */ /* 0x008fe20000000000 */
[----:B------:R-:W-:Y:S01]  /*8bf0*/  ISETP.LT.AND P5, PT, R50, R123, !P0 ;  /* 0x0000007b3200720c */ /* 0x000fe200047a1270 */
[----:B------:R1:W-:Y:S01]  /*8c00*/  @P4 STG.E desc[UR16][R48.64], R65 ;  /* 0x0000004130004986 */ /* 0x0003e2000c101910 */
[----:B------:R-:W-:Y:S01]  /*8c10*/  LEA.HI.X.SX32 R43, R51, R3, 0x2, P6 ;  /* 0x00000003332b7211 */ /* 0x000fe200030f16ff */
[----:B------:R-:W-:Y:S01]  /*8c20*/  VIADD R50, R0, 0xf ;  /* 0x0000000f00327836 */ /* 0x000fe20000000000 */
[-C--:B------:R-:W-:Y:S02]  /*8c30*/  ISETP.LT.AND P4, PT, R44, R123.reuse, !P0 ;  /* 0x0000007b2c00720c */ /* 0x080fe40004781270 */
[CC--:B------:R-:W-:Y:S01]  /*8c40*/  LEA R44, P6, R41.reuse, R40.reuse, 0x2 ;  /* 0x00000028292c7211 */ /* 0x0c0fe200078c10ff */
[C---:B----4-:R-:W-:Y:S01]  /*8c50*/  VIADD R47, R41.reuse, UR5 ;  /* 0x00000005292f7c36 */ /* 0x050fe20008000000 */
[----:B------:R3:W-:Y:S01]  /*8c60*/  @P2 STG.E desc[UR16][R42.64], R90 ;  /* 0x0000005a2a002986 */ /* 0x0007e2000c101910 */
[----:B------:R-:W-:Y:S01]  /*8c70*/  ISETP.LT.AND P1, PT, R50, R123, !P0 ;  /* 0x0000007b3200720c */ /* 0x000fe20004721270 */
[----:B------:R-:W-:Y:S01]  /*8c80*/  VIADD R50, R0, 0x11 ;  /* 0x0000001100327836 */ /* 0x000fe20000000000 */
        /* <DEDUP_REMOVED lines=9> */
[C---:B------:R-:W-:Y:S01]  /*8d20*/  VIADD R43, R41.reuse, UR5 ;  /* 0x00000005292b7c36 */ /* 0x040fe20008000000 */
[----:B------:R1:W-:Y:S01]  /*8d30*/  @P5 STG.E desc[UR16][R46.64], R91 ;  /* 0x0000005b2e005986 */ /* 0x0003e2000c101910 */
        /* <DEDUP_REMOVED lines=58> */
[----:B------:R-:W-:Y:S01]  /*90e0*/  ISETP.LT.AND P2, PT, R50, R123, !P0 ;  /* 0x0000007b3200720c */ /* 0x000fe20004741270 */
[----:B------:R3:W-:Y:S01]  /*90f0*/  @P5 STG.E desc[UR16][R42.64], R32 ;  /* 0x000000202a005986 */ /* 0x0007e2000c101910 */
[----:B------:R-:W-:Y:S01]  /*9100*/  LEA.HI.X.SX32 R45, R41, R3, 0x2, P6 ;  /* 0x00000003292d7211 */ /* 0x000fe200030f16ff */
[C---:B------:R-:W-:Y:S01]  /*9110*/  VIADD R41, R47.reuse, UR5 ;  /* 0x000000052f297c36 */ /* 0x040fe20008000000 */
[----:B------:R-:W-:Y:S01]  /*9120*/  LEA R46, P6, R47, R40, 0x2 ;  /* 0x000000282f2e7211 */ /* 0x000fe200078c10ff */
[----:B------:R-:W-:-:S02]  /*9130*/  VIADD R50, R0, 0x1d ;  /* 0x0000001d00327836 */ /* 0x000fc40000000000 */
[----:B------:R4:W-:Y:S01]  /*9140*/  @P1 STG.E desc[UR16][R44.64], R36 ;  /* 0x000000242c001986 */ /* 0x0009e2000c101910 */
[----:B------:R-:W-:Y:S02]  /*9150*/  LEA.HI.X.SX32 R47, R47, R3, 0x2, P6 ;  /* 0x000000032f2f7211 */ /* 0x000fe400030f16ff */
[CC--:B-1----:R-:W-:Y:S02]  /*9160*/  LEA R48, P6, R41.reuse, R40.reuse, 0x2 ;  /* 0x0000002829307211 */ /* 0x0c2fe400078c10ff */
[----:B------:R-:W-:Y:S01]  /*9170*/  ISETP.LT.AND P5, PT, R50, R123, !P0 ;  /* 0x0000007b3200720c */ /* 0x000fe200047a1270 */
[C---:B---3--:R-:W-:Y:S01]  /*9180*/  VIADD R32, R0.reuse, 0x1f ;  /* 0x0000001f00207836 */ /* 0x048fe20000000000 */
[----:B------:R1:W-:Y:S01]  /*9190*/  @P4 STG.E desc[UR16][R46.64], R33 ;  /* 0x000000212e004986 */ /* 0x0003e2000c101910 */
[C---:B------:R-:W-:Y:S01]  /*91a0*/  VIADD R43, R41.reuse, UR5 ;  /* 0x00000005292b7c36 */ /* 0x040fe20008000000 */
[----:B------:R-:W-:Y:S01]  /*91b0*/  LEA.HI.X.SX32 R49, R41, R3, 0x2, P6 ;  /* 0x0000000329317211 */ /* 0x000fe200030f16ff */
[----:B------:R-:W-:Y:S01]  /*91c0*/  VIADD R50, R0, 0x1e ;  /* 0x0000001e00327836 */ /* 0x000fe20000000000 */
[-C--:B------:R-:W-:Y:S01]  /*91d0*/  ISETP.LT.AND P4, PT, R32, R123.reuse, !P0 ;  /* 0x0000007b2000720c */ /* 0x080fe20004781270 */
[----:B------:R-:W-:Y:S01]  /*91e0*/  VIADD R32, R0, 0x20 ;  /* 0x0000002000207836 */ /* 0x000fe20000000000 */
[C---:B------:R-:W-:Y:S01]  /*91f0*/  LEA R42, P6, R43.reuse, R40, 0x2 ;  /* 0x000000282b2a7211 */ /* 0x040fe200078c10ff */
[----:B----4-:R-:W-:Y:S01]  /*9200*/  VIADD R36, R43, UR5 ;  /* 0x000000052b247c36 */ /* 0x010fe20008000000 */
[----:B------:R3:W-:Y:S01]  /*9210*/  @P2 STG.E desc[UR16][R48.64], R37 ;  /* 0x0000002530002986 */ /* 0x0007e2000c101910 */
[----:B------:R-:W-:-:S02]  /*9220*/  ISETP.LT.AND P1, PT, R50, R123, !P0 ;  /* 0x0000007b3200720c */ /* 0x000fc40004721270 */
[----:B------:R-:W-:Y:S01]  /*9230*/  LEA.HI.X.SX32 R43, R43, R3, 0x2, P6 ;  /* 0x000000032b2b7211 */ /* 0x000fe200030f16ff */
[----:B------:R-:W-:Y:S01]  /*9240*/  VIADD R41, R36, UR5 ;  /* 0x0000000524297c36 */ /* 0x000fe20008000000 */
[----:B------:R-:W-:Y:S01]  /*9250*/  ISETP.LT.AND P2, PT, R32, R123, !P0 ;  /* 0x0000007b2000720c */ /* 0x000fe20004741270 */
[----:B------:R-:W-:Y:S01]  /*9260*/  VIADD R32, R0, 0x21 ;  /* 0x0000002100207836 */ /* 0x000fe20000000000 */
[-C--:B------:R-:W-:Y:S01]  /*9270*/  LEA R44, P6, R36, R40.reuse, 0x2 ;  /* 0x00000028242c7211 */ /* 0x080fe200078c10ff */
[----:B------:R4:W-:Y:S01]  /*9280*/  @P3 STG.E desc[UR16][R42.64], R34 ;  /* 0x000000222a003986 */ /* 0x0009e2000c101910 */
[----:B-1----:R-:W-:Y:S02]  /*9290*/  VIADD R46, R0, 0x23 ;  /* 0x00000023002e7836 */ /* 0x002fe40000000000 */
[----:B------:R-:W-:Y:S01]  /*92a0*/  LEA.HI.X.SX32 R45, R36, R3, 0x2, P6 ;  /* 0x00000003242d7211 */ /* 0x000fe200030f16ff */
[----:B------:R-:W-:Y:S01]  /*92b0*/  VIADD R36, R0, 0x22 ;  /* 0x0000002200247836 */ /* 0x000fe20000000000 */
[-C--:B------:R-:W-:Y:S01]  /*92c0*/  ISETP.LT.AND P3, PT, R32, R123.reuse, !P0 ;  /* 0x0000007b2000720c */ /* 0x080fe20004761270 */
[C---:B---3--:R-:W-:Y:S01]  /*92d0*/  VIADD R37, R41.reuse, UR5 ;  /* 0x0000000529257c36 */ /* 0x048fe20008000000 */
[----:B------:R-:W-:Y:S01]  /*92e0*/  LEA R32, P6, R41, R40, 0x2 ;  /* 0x0000002829207211 */ /* 0x000fe200078c10ff */
[----:B------:R1:W-:Y:S01]  /*92f0*/  @P5 STG.E desc[UR16][R44.64], R38 ;  /* 0x000000262c005986 */ /* 0x0003e2000c101910 */
[----:B------:R-:W-:-:S02]  /*9300*/  ISETP.LT.AND P5, PT, R36, R123, !P0 ;  /* 0x0000007b2400720c */ /* 0x000fc400047a1270 */
[-C--:B------:R-:W-:Y:S01]  /*9310*/  LEA.HI.X.SX32 R33, R41, R3.reuse, 0x2, P6 ;  /* 0x0000000329217211 */ /* 0x080fe200030f16ff */
[C---:B------:R-:W-:Y:S01]  /*9320*/  VIADD R41, R37.reuse, UR5 ;  /* 0x0000000525297c36 */ /* 0x040fe20008000000 */
[CC--:B------:R-:W-:Y:S01]  /*9330*/  LEA R36, P6, R37.reuse, R40.reuse, 0x2 ;  /* 0x0000002825247211 */ /* 0x0c0fe200078c10ff */
[----:B----4-:R-:W-:Y:S02]  /*9340*/  VIADD R34, R0, 0x24 ;  /* 0x0000002400227836 */ /* 0x010fe40000000000 */
[----:B------:R3:W-:Y:S01]  /*9350*/  @P1 STG.E desc[UR16][R32.64], R35 ;  /* 0x0000002320001986 */ /* 0x0007e2000c101910 */
[----:B------:R-:W-:Y:S02]  /*9360*/  LEA.HI.X.SX32 R37, R37, R3, 0x2, P6 ;  /* 0x0000000325257211 */ /* 0x000fe400030f16ff */
[-C--:B------:R-:W-:Y:S01]  /*9370*/  ISETP.LT.AND P1, PT, R46, R123.reuse, !P0 ;  /* 0x0000007b2e00720c */ /* 0x080fe20004721270 */
[C---:B------:R-:W-:Y:S01]  /*9380*/  VIADD R46, R41.reuse, UR5 ;  /* 0x00000005292e7c36 */ /* 0x040fe20008000000 */
[C---:B------:R-:W-:Y:S01]  /*9390*/  LEA R42, P6, R41.reuse, R40, 0x2 ;  /* 0x00000028292a7211 */ /* 0x040fe200078c10ff */
[----:B------:R4:W-:Y:S01]  /*93a0*/  @P4 STG.E desc[UR16][R36.64], R39 ;  /* 0x0000002724004986 */ /* 0x0009e2000c101910 */
[----:B------:R-:W-:Y:S01]  /*93b0*/  ISETP.LT.AND P4, PT, R34, R123, !P0 ;  /* 0x0000007b2200720c */ /* 0x000fe20004781270 */
[----:B------:R-:W-:Y:S01]  /*93c0*/  VIADD R34, R0, 0x26 ;  /* 0x0000002600227836 */ /* 0x000fe20000000000 */
[----:B------:R-:W-:-:S02]  /*93d0*/  LEA.HI.X.SX32 R43, R41, R3, 0x2, P6 ;  /* 0x00000003292b7211 */ /* 0x000fc400030f16ff */
[-C--:B-1----:R-:W-:Y:S01]  /*93e0*/  LEA R44, P6, R46, R40.reuse, 0x2 ;  /* 0x000000282e2c7211 */ /* 0x082fe200078c10ff */
[----:B---3--:R-:W-:Y:S02]  /*93f0*/  VIADD R32, R0, 0x25 ;  /* 0x0000002500207836 */ /* 0x008fe40000000000 */
[C---:B------:R-:W-:Y:S01]  /*9400*/  VIADD R33, R46.reuse, UR5 ;  /* 0x000000052e217c36 */ /* 0x040fe20008000000 */
[----:B------:R-:W-:Y:S01]  /*9410*/  LEA.HI.X.SX32 R45, R46, R3, 0x2, P6 ;  /* 0x000000032e2d7211 */ /* 0x000fe200030f16ff */
[----:B------:R1:W-:Y:S01]  /*9420*/  @P2 STG.E desc[UR16][R42.64], R4 ;  /* 0x000000042a002986 */ /* 0x0003e2000c101910 */
[-C--:B------:R-:W-:Y:S01]  /*9430*/  ISETP.LT.AND P2, PT, R32, R123.reuse, !P0 ;  /* 0x0000007b2000720c */ /* 0x080fe20004741270 */
[C---:B------:R-:W-:Y:S01]  /*9440*/  VIADD R35, R33.reuse, UR5 ;  /* 0x0000000521237c36 */ /* 0x040fe20008000000 */
[CC--:B------:R-:W-:Y:S01]  /*9450*/  LEA R32, P6, R33.reuse, R40.reuse, 0x2 ;  /* 0x0000002821207211 */ /* 0x0c0fe200078c10ff */
[----:B------:R3:W-:Y:S01]  /*9460*/  @P3 STG.E desc[UR16][R44.64], R12 ;  /* 0x0000000c2c003986 */ /* 0x0007e2000c101910 */
[----:B------:R-:W-:Y:S01]  /*9470*/  ISETP.LT.AND P3, PT, R34, R123, !P0 ;  /* 0x0000007b2200720c */ /* 0x000fe20004761270 */
[----:B----4-:R-:W-:Y:S01]  /*9480*/  VIADD R36, R0, 0x27 ;  /* 0x0000002700247836 */ /* 0x010fe20000000000 */
[----:B------:R-:W-:Y:S01]  /*9490*/  LEA.HI.X.SX32 R33, R33, R3, 0x2, P6 ;  /* 0x0000000321217211 */ /* 0x000fe200030f16ff */
[C---:B------:R-:W-:Y:S01]  /*94a0*/  VIADD R37, R35.reuse, UR5 ;  /* 0x0000000523257c36 */ /* 0x040fe20008000000 */
[----:B------:R-:W-:-:S03]  /*94b0*/  LEA R34, P6, R35, R40, 0x2 ;  /* 0x0000002823227211 */ /* 0x000fc600078c10ff */
[----:B------:R4:W-:Y:S01]  /*94c0*/  @P5 STG.E desc[UR16][R32.64], R5 ;  /* 0x0000000520005986 */ /* 0x0009e2000c101910 */
[----:B------:R-:W-:Y:S01]  /*94d0*/  LEA.HI.X.SX32 R35, R35, R3, 0x2, P6 ;  /* 0x0000000323237211 */ /* 0x000fe200030f16ff */
[----:B-1----:R-:W-:Y:S01]  /*94e0*/  VIADD R4, R0, 0x28 ;  /* 0x0000002800047836 */ /* 0x002fe20000000000 */
[-C--:B------:R-:W-:Y:S01]  /*94f0*/  ISETP.LT.AND P5, PT, R36, R123.reuse, !P0 ;  /* 0x0000007b2400720c */ /* 0x080fe200047a1270 */
[C---:B---3--:R-:W-:Y:S01]  /*9500*/  VIADD R12, R37.reuse, UR5 ;  /* 0x00000005250c7c36 */ /* 0x048fe20008000000 */
[CC--:B------:R-:W-:Y:S01]  /*9510*/  LEA R36, P6, R37.reuse, R40.reuse, 0x2 ;  /* 0x0000002825247211 */ /* 0x0c0fe200078c10ff */
[----:B------:R-:W-:Y:S01]  /*9520*/  @P1 STG.E desc[UR16][R34.64], R13 ;  /* 0x0000000d22001986 */ /* 0x000fe2000c101910 */
[----:B------:R-:W-:Y:S01]  /*9530*/  ISETP.LT.AND P1, PT, R4, R123, !P0 ;  /* 0x0000007b0400720c */ /* 0x000fe20004721270 */
[----:B------:R-:W-:Y:S01]  /*9540*/  VIADD R4, R0, 0x29 ;  /* 0x0000002900047836 */ /* 0x000fe20000000000 */
[----:B------:R-:W-:Y:S02]  /*9550*/  LEA.HI.X.SX32 R37, R37, R3, 0x2, P6 ;  /* 0x0000000325257211 */ /* 0x000fe400030f16ff */
[C---:B------:R-:W-:Y:S01]  /*9560*/  LEA R38, P6, R12.reuse, R40, 0x2 ;  /* 0x000000280c267211 */ /* 0x040fe200078c10ff */
[----:B----4-:R-:W-:-:S02]  /*9570*/  VIADD R5, R12, UR5 ;  /* 0x000000050c057c36 */ /* 0x010fc40008000000 */
[----:B------:R1:W-:Y:S01]  /*9580*/  @P4 STG.E desc[UR16][R36.64], R6 ;  /* 0x0000000624004986 */ /* 0x0003e2000c101910 */
[----:B------:R-:W-:Y:S01]  /*9590*/  LEA.HI.X.SX32 R39, R12, R3, 0x2, P6 ;  /* 0x000000030c277211 */ /* 0x000fe200030f16ff */
[----:B------:R-:W-:Y:S01]  /*95a0*/  VIADD R12, R0, 0x2a ;  /* 0x0000002a000c7836 */ /* 0x000fe20000000000 */
[-C--:B------:R-:W-:Y:S01]  /*95b0*/  ISETP.LT.AND P4, PT, R4, R123.reuse, !P0 ;  /* 0x0000007b0400720c */ /* 0x080fe20004781270 */
[C---:B------:R-:W-:Y:S01]  /*95c0*/  VIADD R32, R5.reuse, UR5 ;  /* 0x0000000505207c36 */ /* 0x040fe20008000000 */
[CC--:B------:R-:W-:Y:S01]  /*95d0*/  LEA R4, P6, R5.reuse, R40.reuse, 0x2 ;  /* 0x0000002805047211 */ /* 0x0c0fe200078c10ff */
[----:B------:R3:W-:Y:S01]  /*95e0*/  @P2 STG.E desc[UR16][R38.64], R14 ;  /* 0x0000000e26002986 */ /* 0x0007e2000c101910 */
[----:B------:R-:W-:Y:S01]  /*95f0*/  ISETP.LT.AND P2, PT, R12, R123, !P0 ;  /* 0x0000007b0c00720c */ /* 0x000fe20004741270 */
[C---:B------:R-:W-:Y:S01]  /*9600*/  VIADD R33, R32.reuse, UR5 ;  /* 0x0000000520217c36 */ /* 0x040fe20008000000 */
[----:B------:R-:W-:Y:S02]  /*9610*/  LEA.HI.X.SX32 R5, R5, R3, 0x2, P6 ;  /* 0x0000000305057211 */ /* 0x000fe400030f16ff */
[----:B------:R-:W-:Y:S01]  /*9620*/  LEA R12, P6, R32, R40, 0x2 ;  /* 0x00000028200c7211 */ /* 0x000fe200078c10ff */
[----:B-1----:R-:W-:-:S02]  /*9630*/  VIADD R6, R0, 0x2b ;  /* 0x0000002b00067836 */ /* 0x002fc40000000000 */
[----:B------:R1:W-:Y:S01]  /*9640*/  @P3 STG.E desc[UR16][R4.64], R7 ;  /* 0x0000000704003986 */ /* 0x0003e2000c101910 */
[----:B------:R-:W-:Y:S02]  /*9650*/  LEA.HI.X.SX32 R13, R32, R3, 0x2, P6 ;  /* 0x00000003200d7211 */ /* 0x000fe400030f16ff */
[----:B------:R-:W-:Y:S01]  /*9660*/  ISETP.LT.AND P3, PT, R6, R123, !P0 ;  /* 0x0000007b0600720c */ /* 0x000fe20004761270 */
[----:B------:R-:W-:Y:S01]  /*9670*/  VIADD R6, R0, 0x2c ;  /* 0x0000002c00067836 */ /* 0x000fe20000000000 */
[CC--:B------:R-:W-:Y:S01]  /*9680*/  LEA R32, P6, R33.reuse, R40.reuse, 0x2 ;  /* 0x0000002821207211 */ /* 0x0c0fe200078c10ff */
[C---:B---3--:R-:W-:Y:S01]  /*9690*/  VIADD R14, R33.reuse, UR5 ;  /* 0x00000005210e7c36 */ /* 0x048fe20008000000 */
[----:B------:R3:W-:Y:S02]  /*96a0*/  @P5 STG.E desc[UR16][R12.64], R15 ;  /* 0x0000000f0c005986 */ /* 0x0007e4000c101910 */
[----:B------:R-:W-:Y:S01]  /*96b0*/  LEA.HI.X.SX32 R33, R33, R3, 0x2, P6 ;  /* 0x0000000321217211 */ /* 0x000fe200030f16ff */
[----:B------:R-:W-:Y:S01]  /*96c0*/  VIADD R36, R14, UR5 ;  /* 0x000000050e247c36 */ /* 0x000fe20008000000 */
[----:B------:R-:W-:Y:S01]  /*96d0*/  ISETP.LT.AND P5, PT, R6, R123, !P0 ;  /* 0x0000007b0600720c */ /* 0x000fe200047a1270 */
[----:B------:R-:W-:Y:S01]  /*96e0*/  VIADD R6, R0, 0x2d ;  /* 0x0000002d00067836 */ /* 0x000fe20000000000 */
[----:B------:R-:W-:Y:S01]  /*96f0*/  LEA R34, P6, R14, R40, 0x2 ;  /* 0x000000280e227211 */ /* 0x000fe200078c10ff */
[----:B------:R4:W-:Y:S01]  /*9700*/  @P1 STG.E desc[UR16][R32.64], R8 ;  /* 0x0000000820001986 */ /* 0x0009e2000c101910 */
[----:B-1----:R-:W-:-:S02]  /*9710*/  VIADD R7, R36, UR5 ;  /* 0x0000000524077c36 */ /* 0x002fc40008000000 */
[----:B------:R-:W-:Y:S02]  /*9720*/  LEA.HI.X.SX32 R35, R14, R3, 0x2, P6 ;  /* 0x000000030e237211 */ /* 0x000fe400030f16ff */
[----:B------:R-:W-:Y:S01]  /*9730*/  ISETP.LT.AND P1, PT, R6, R123, !P0 ;  /* 0x0000007b0600720c */ /* 0x000fe20004721270 */
[----:B------:R-:W-:Y:S01]  /*9740*/  VIADD R6, R0, 0x2e ;  /* 0x0000002e00067836 */ /* 0x000fe20000000000 */
[-C--:B------:R-:W-:Y:S01]  /*9750*/  LEA R4, P6, R36, R40.reuse, 0x2 ;  /* 0x0000002824047211 */ /* 0x080fe200078c10ff */
[----:B------:R1:W-:Y:S01]  /*9760*/  @P4 STG.E desc[UR16][R34.64], R20 ;  /* 0x0000001422004986 */ /* 0x0003e2000c101910 */
[----:B---3--:R-:W-:Y:S02]  /*9770*/  VIADD R12, R0, 0x2f ;  /* 0x0000002f000c7836 */ /* 0x008fe40000000000 */
[----:B------:R-:W-:Y:S01]  /*9780*/  LEA.HI.X.SX32 R5, R36, R3, 0x2, P6 ;  /* 0x0000000324057211 */ /* 0x000fe200030f16ff */
[C---:B------:R-:W-:Y:S01]  /*9790*/  VIADD R13, R7.reuse, UR5 ;  /* 0x00000005070d7c36 */ /* 0x040fe20008000000 */
[-C--:B------:R-:W-:Y:S01]  /*97a0*/  ISETP.LT.AND P4, PT, R6, R123.reuse, !P0 ;  /* 0x0000007b0600720c */ /* 0x080fe20004781270 */
[----:B----4-:R-:W-:Y:S01]  /*97b0*/  VIADD R8, R0, 0x30 ;  /* 0x0000003000087836 */ /* 0x010fe20000000000 */
[-C--:B------:R-:W-:Y:S01]  /*97c0*/  LEA R6, P6, R7, R40.reuse, 0x2 ;  /* 0x0000002807067211 */ /* 0x080fe200078c10ff */
[----:B------:R3:W-:Y:S01]  /*97d0*/  @P2 STG.E desc[UR16][R4.64], R9 ;  /* 0x0000000904002986 */ /* 0x0007e2000c101910 */
[----:B------:R-:W-:Y:S01]  /*97e0*/  ISETP.LT.AND P2, PT, R12, R123, !P0 ;  /* 0x0000007b0c00720c */ /* 0x000fe20004741270 */
[----:B------:R-:W-:Y:S01]  /*97f0*/  VIADD R15, R13, UR5 ;  /* 0x000000050d0f7c36 */ /* 0x000fe20008000000 */
[-C--:B------:R-:W-:Y:S01]  /*9800*/  LEA.HI.X.SX32 R7, R7, R3.reuse, 0x2, P6 ;  /* 0x0000000307077211 */ /* 0x080fe200030f16ff */
[C---:B-1----:R-:W-:Y:S01]  /*9810*/  VIADD R20, R0.reuse, 0x35 ;  /* 0x0000003500147836 */ /* 0x042fe20000000000 */
[CC--:B------:R-:W-:Y:S01]  /*9820*/  LEA R12, P6, R13.reuse, R40.reuse, 0x2 ;  /* 0x000000280d0c7211 */ /* 0x0c0fe200078c10ff */
[----:B------:R1:W4:Y:S03]  /*9830*/  LDS.128 R32, [R2] ;  /* 0x0000000002207984 */ /* 0x0003260000000c00 */
[----:B------:R-:W-:Y:S01]  /*9840*/  LEA.HI.X.SX32 R13, R13, R3, 0x2, P6 ;  /* 0x000000030d0d7211 */ /* 0x000fe200030f16ff */
[----:B------:R5:W-:Y:S01]  /*9850*/  @P3 STG.E desc[UR16][R6.64], R21 ;  /* 0x0000001506003986 */ /* 0x000be2000c101910 */
[CC--:B------:R-:W-:Y:S01]  /*9860*/  LEA R14, P6, R15.reuse, R40.reuse, 0x2 ;  /* 0x000000280f0e7211 */ /* 0x0c0fe200078c10ff */
[----:B---3--:R-:W-:Y:S01]  /*9870*/  VIADD R4, R0, 0x31 ;  /* 0x0000003100047836 */ /* 0x008fe20000000000 */
[----:B------:R-:W-:Y:S01]  /*9880*/  ISETP.LT.AND P3, PT, R8, R123, !P0 ;  /* 0x0000007b0800720c */ /* 0x000fe20004761270 */
[C---:B------:R-:W-:Y:S01]  /*9890*/  VIADD R5, R15.reuse, UR5 ;  /* 0x000000050f057c36 */ /* 0x040fe20008000000 */
[----:B------:R-:W-:Y:S01]  /*98a0*/  LEA.HI.X.SX32 R15, R15, R3, 0x2, P6 ;  /* 0x000000030f0f7211 */ /* 0x000fe200030f16ff */
[----:B------:R3:W-:Y:S01]  /*98b0*/  @P5 STG.E desc[UR16][R12.64], R10 ;  /* 0x0000000a0c005986 */ /* 0x0007e2000c101910 */
[----:B------:R-:W-:Y:S01]  /*98c0*/  ISETP.LT.AND P5, PT, R4, R123, !P0 ;  /* 0x0000007b0400720c */ /* 0x000fe200047a1270 */
[C---:B------:R-:W-:Y:S01]  /*98d0*/  VIADD R8, R0.reuse, 0x32 ;  /* 0x0000003200087836 */ /* 0x040fe20000000000 */
[----:B------:R-:W-:Y:S01]  /*98e0*/  LEA R4, P6, R5, R40, 0x2 ;  /* 0x0000002805047211 */ /* 0x000fe200078c10ff */
[----:B------:R2:W-:Y:S01]  /*98f0*/  @P1 STG.E desc[UR16][R14.64], R22 ;  /* 0x000000160e001986 */ /* 0x0005e2000c101910 */
[----:B-1----:R-:W-:-:S02]  /*9900*/  VIADD R2, R0, 0x3a ;  /* 0x0000003a00027836 */ /* 0x002fc40000000000 */
[C---:B-----5:R-:W-:Y:S01]  /*9910*/  VIADD R7, R5.reuse, UR5 ;  /* 0x0000000505077c36 */ /* 0x060fe20008000000 */
[----:B------:R-:W-:Y:S02]  /*9920*/  LEA.HI.X.SX32 R5, R5, R3, 0x2, P6 ;  /* 0x0000000305057211 */ /* 0x000fe400030f16ff */
[----:B------:R-:W-:Y:S01]  /*9930*/  ISETP.LT.AND P1, PT, R8, R123, !P0 ;  /* 0x0000007b0800720c */ /* 0x000fe20004721270 */
[C---:B------:R-:W-:Y:S01]  /*9940*/  VIADD R9, R7.reuse, UR5 ;  /* 0x0000000507097c36 */ /* 0x040fe20008000000 */
[-C--:B------:R-:W-:Y:S01]  /*9950*/  LEA R6, P6, R7, R40.reuse, 0x2 ;  /* 0x0000002807067211 */ /* 0x080fe200078c10ff */
[C---:B------:R-:W-:Y:S01]  /*9960*/  VIADD R8, R0.reuse, 0x33 ;  /* 0x0000003300087836 */ /* 0x040fe20000000000 */
[----:B------:R1:W-:Y:S01]  /*9970*/  @P4 STG.E desc[UR16][R4.64], R11 ;  /* 0x0000000b04004986 */ /* 0x0003e2000c101910 */
[----:B---3--:R-:W-:Y:S01]  /*9980*/  VIADD R13, R9, UR5 ;  /* 0x00000005090d7c36 */ /* 0x008fe20008000000 */
[----:B------:R-:W-:Y:S01]  /*9990*/  LEA.HI.X.SX32 R7, R7, R3, 0x2, P6 ;  /* 0x0000000307077211 */ /* 0x000fe200030f16ff */
[----:B------:R-:W-:Y:S01]  /*99a0*/  VIADD R10, R0, 0x34 ;  /* 0x00000034000a7836 */ /* 0x000fe20000000000 */
[-C--:B------:R-:W-:Y:S01]  /*99b0*/  ISETP.LT.AND P4, PT, R8, R123.reuse, !P0 ;  /* 0x0000007b0800720c */ /* 0x080fe20004781270 */
[----:B--2---:R-:W-:Y:S01]  /*99c0*/  VIADD R15, R13, UR5 ;  /* 0x000000050d0f7c36 */ /* 0x004fe20008000000 */
[-C--:B------:R-:W-:Y:S01]  /*99d0*/  LEA R8, P6, R9, R40.reuse, 0x2 ;  /* 0x0000002809087211 */ /* 0x080fe200078c10ff */
[----:B------:R-:W-:Y:S01]  /*99e0*/  @P2 STG.E desc[UR16][R6.64], R23 ;  /* 0x0000001706002986 */ /* 0x000fe2000c101910 */
[----:B------:R-:W-:Y:S01]  /*99f0*/  ISETP.LT.AND P2, PT, R10, R123, !P0 ;  /* 0x0000007b0a00720c */ /* 0x000fe20004741270 */
[----:B------:R-:W-:Y:S01]  /*9a00*/  VIADD R21, R15, UR5 ;  /* 0x000000050f157c36 */ /* 0x000fe20008000000 */
[----:B------:R-:W-:Y:S01]  /*9a10*/  LEA.HI.X.SX32 R9, R9, R3, 0x2, P6 ;  /* 0x0000000309097211 */ /* 0x000fe200030f16ff */
[----:B------:R-:W-:Y:S01]  /*9a20*/  VIADD R14, R0, 0x36 ;  /* 0x00000036000e7836 */ /* 0x000fe20000000000 */
[----:B------:R-:W-:-:S03]  /*9a30*/  LEA R12, P6, R13, R40, 0x2 ;  /* 0x000000280d0c7211 */ /* 0x000fc600078c10ff */
[----:B------:R2:W-:Y:S01]  /*9a40*/  @P3 STG.E desc[UR16][R8.64], R16 ;  /* 0x0000001008003986 */ /* 0x0005e2000c101910 */
[-C--:B------:R-:W-:Y:S02]  /*9a50*/  LEA R10, P3, R21, R40.reuse, 0x2 ;  /* 0x00000028150a7211 */ /* 0x080fe400078610ff */
[-C--:B------:R-:W-:Y:S02]  /*9a60*/  LEA.HI.X.SX32 R13, R13, R3.reuse, 0x2, P6 ;  /* 0x000000030d0d7211 */ /* 0x080fe400030f16ff */
[-C--:B-1----:R-:W-:Y:S02]  /*9a70*/  LEA R4, P6, R15, R40.reuse, 0x2 ;  /* 0x000000280f047211 */ /* 0x082fe400078c10ff */
[CC--:B------:R-:W-:Y:S01]  /*9a80*/  LEA.HI.X.SX32 R11, R21.reuse, R3.reuse, 0x2, P3 ;  /* 0x00000003150b7211 */ /* 0x0c0fe200018f16ff */
[----:B------:R-:W-:Y:S01]  /*9a90*/  VIADD R21, R21, UR5 ;  /* 0x0000000515157c36 */ /* 0x000fe20008000000 */
[----:B------:R-:W-:Y:S01]  /*9aa0*/  LEA.HI.X.SX32 R5, R15, R3, 0x2, P6 ;  /* 0x000000030f057211 */ /* 0x000fe200030f16ff */
[----:B------:R1:W-:Y:S01]  /*9ab0*/  @P5 STG.E desc[UR16][R12.64], R24 ;  /* 0x000000180c005986 */ /* 0x0003e2000c101910 */
[-C--:B------:R-:W-:Y:S01]  /*9ac0*/  ISETP.LT.AND P5, PT, R20, R123.reuse, !P0 ;  /* 0x0000007b1400720c */ /* 0x080fe200047a1270 */
[C---:B--2---:R-:W-:Y:S01]  /*9ad0*/  VIADD R9, R21.reuse, UR5 ;  /* 0x0000000515097c36 */ /* 0x044fe20008000000 */
[----:B------:R-:W-:Y:S01]  /*9ae0*/  ISETP.LT.AND P3, PT, R14, R123, !P0 ;  /* 0x0000007b0e00720c */ /* 0x000fe20004761270 */
[----:B------:R2:W-:Y:S01]  /*9af0*/  @P1 STG.E desc[UR16][R4.64], R17 ;  /* 0x0000001104001986 */ /* 0x0005e2000c101910 */
[-C--:B------:R-:W-:Y:S01]  /*9b00*/  LEA R6, P1, R21, R40.reuse, 0x2 ;  /* 0x0000002815067211 */ /* 0x080fe200078210ff */
[----:B------:R-:W-:Y:S01]  /*9b10*/  VIADD R14, R0, 0x37 ;  /* 0x00000037000e7836 */ /* 0x000fe20000000000 */
[----:B------:R-:W-:Y:S01]  /*9b20*/  LEA R8, P6, R9, R40, 0x2 ;  /* 0x0000002809087211 */ /* 0x000fe200078c10ff */
[----:B------:R3:W-:Y:S01]  /*9b30*/  @P4 STG.E desc[UR16][R10.64], R25 ;  /* 0x000000190a004986 */ /* 0x0007e2000c101910 */
[----:B------:R-:W-:-:S02]  /*9b40*/  LEA.HI.X.SX32 R7, R21, R3, 0x2, P1 ;  /* 0x0000000315077211 */ /* 0x000fc400008f16ff */
[----:B------:R-:W-:Y:S01]  /*9b50*/  ISETP.LT.AND P4, PT, R14, R123, !P0 ;  /* 0x0000007b0e00720c */ /* 0x000fe20004781270 */
[----:B-1----:R-:W-:Y:S02]  /*9b60*/  VIADD R12, R0, 0x38 ;  /* 0x00000038000c7836 */ /* 0x002fe40000000000 */
[----:B------:R-:W-:Y:S01]  /*9b70*/  @P2 STG.E desc[UR16][R6.64], R18 ;  /* 0x0000001206002986 */ /* 0x000fe2000c101910 */
[C---:B--2---:R-:W-:Y:S01]  /*9b80*/  VIADD R5, R9.reuse, UR5 ;  /* 0x0000000509057c36 */ /* 0x044fe20008000000 */
[----:B------:R-:W-:Y:S02]  /*9b90*/  LEA.HI.X.SX32 R9, R9, R3, 0x2, P6 ;  /* 0x0000000309097211 */ /* 0x000fe400030f16ff */
[----:B------:R-:W-:Y:S01]  /*9ba0*/  ISETP.LT.AND P1, PT, R12, R123, !P0 ;  /* 0x0000007b0c00720c */ /* 0x000fe20004721270 */
[C---:B------:R-:W-:Y:S01]  /*9bb0*/  VIADD R13, R5.reuse, UR5 ;  /* 0x00000005050d7c36 */ /* 0x040fe20008000000 */
[----:B------:R-:W-:Y:S01]  /*9bc0*/  LEA R4, P2, R5, R40, 0x2 ;  /* 0x0000002805047211 */ /* 0x000fe200078410ff */
[----:B------:R1:W-:Y:S01]  /*9bd0*/  @P5 STG.E desc[UR16][R8.64], R26 ;  /* 0x0000001a08005986 */ /* 0x0003e2000c101910 */
[----:B------:R-:W-:-:S02]  /*9be0*/  VIADD R12, R0, 0x39 ;  /* 0x00000039000c7836 */ /* 0x000fc40000000000 */
[-C--:B---3--:R-:W-:Y:S02]  /*9bf0*/  LEA R10, P5, R13, R40.reuse, 0x2 ;  /* 0x000000280d0a7211 */ /* 0x088fe400078a10ff */
[-C--:B------:R-:W-:Y:S02]  /*9c00*/  LEA.HI.X.SX32 R5, R5, R3.reuse, 0x2, P2 ;  /* 0x0000000305057211 */ /* 0x080fe400010f16ff */
[C---:B------:R-:W-:Y:S01]  /*9c10*/  LEA.HI.X.SX32 R11, R13.reuse, R3, 0x2, P5 ;  /* 0x000000030d0b7211 */ /* 0x040fe200028f16ff */
[----:B------:R-:W-:Y:S01]  /*9c20*/  VIADD R13, R13, UR5 ;  /* 0x000000050d0d7c36 */ /* 0x000fe20008000000 */
[----:B------:R-:W-:Y:S01]  /*9c30*/  ISETP.LT.AND P2, PT, R12, R123, !P0 ;  /* 0x0000007b0c00720c */ /* 0x000fe20004741270 */
[----:B------:R-:W-:Y:S01]  /*9c40*/  VIADD R12, R0, 0x3b ;  /* 0x0000003b000c7836 */ /* 0x000fe20000000000 */
[----:B------:R-:W-:Y:S01]  /*9c50*/  @P3 STG.E desc[UR16][R4.64], R19 ;  /* 0x0000001304003986 */ /* 0x000fe2000c101910 */
[C---:B-1----:R-:W-:Y:S01]  /*9c60*/  VIADD R9, R13.reuse, UR5 ;  /* 0x000000050d097c36 */ /* 0x042fe20008000000 */
[----:B------:R-:W-:-:S02]  /*9c70*/  LEA R6, P3, R13, R40, 0x2 ;  /* 0x000000280d067211 */ /* 0x000fc400078610ff */
[----:B------:R1:W-:Y:S01]  /*9c80*/  @P4 STG.E desc[UR16][R10.64], R27 ;  /* 0x0000001b0a004986 */ /* 0x0003e2000c101910 */
[-C--:B------:R-:W-:Y:S01]  /*9c90*/  ISETP.LT.AND P4, PT, R12, R123.reuse, !P0 ;  /* 0x0000007b0c00720c */ /* 0x080fe20004781270 */
[C---:B------:R-:W-:Y:S01]  /*9ca0*/  VIADD R12, R9.reuse, UR5 ;  /* 0x00000005090c7c36 */ /* 0x040fe20008000000 */
[----:B------:R-:W-:Y:S01]  /*9cb0*/  ISETP.LT.AND P5, PT, R2, R123, !P0 ;  /* 0x0000007b0200720c */ /* 0x000fe200047a1270 */
[----:B------:R-:W-:Y:S01]  /*9cc0*/  VIADD R2, R0, 0x3c ;  /* 0x0000003c00027836 */ /* 0x000fe20000000000 */
[-C--:B------:R-:W-:Y:S02]  /*9cd0*/  LEA R8, P6, R9, R40.reuse, 0x2 ;  /* 0x0000002809087211 */ /* 0x080fe400078c10ff */
[-C--:B------:R-:W-:Y:S02]  /*9ce0*/  LEA.HI.X.SX32 R7, R13, R3.reuse, 0x2, P3 ;  /* 0x000000030d077211 */ /* 0x080fe400018f16ff */
[----:B------:R-:W-:Y:S02]  /*9cf0*/  LEA.HI.X.SX32 R9, R9, R3, 0x2, P6 ;  /* 0x0000000309097211 */ /* 0x000fe400030f16ff */
[----:B------:R-:W-:Y:S01]  /*9d00*/  ISETP.LT.AND P3, PT, R2, R123, !P0 ;  /* 0x0000007b0200720c */ /* 0x000fe20004761270 */
[----:B-1----:R-:W-:Y:S01]  /*9d10*/  VIADD R11, R12, UR5 ;  /* 0x000000050c0b7c36 */ /* 0x002fe20008000000 */
[----:B------:R1:W-:Y:S01]  /*9d20*/  @P1 STG.E desc[UR16][R6.64], R28 ;  /* 0x0000001c06001986 */ /* 0x0003e2000c101910 */
[----:B------:R-:W-:Y:S01]  /*9d30*/  VIADD R2, R0, 0x3d ;  /* 0x0000003d00027836 */ /* 0x000fe20000000000 */
[-C--:B------:R-:W-:Y:S01]  /*9d40*/  LEA R4, P1, R12, R40.reuse, 0x2 ;  /* 0x000000280c047211 */ /* 0x080fe200078210ff */
[C---:B------:R-:W-:Y:S01]  /*9d50*/  VIADD R13, R11.reuse, UR5 ;  /* 0x000000050b0d7c36 */ /* 0x040fe20008000000 */
[----:B----4-:R2:W-:Y:S01]  /*9d60*/  @P2 STG.E desc[UR16][R8.64], R32 ;  /* 0x0000002008002986 */ /* 0x0105e2000c101910 */
[----:B------:R-:W-:-:S02]  /*9d70*/  LEA R10, P6, R11, R40, 0x2 ;  /* 0x000000280b0a7211 */ /* 0x000fc400078c10ff */
[----:B------:R-:W-:Y:S01]  /*9d80*/  ISETP.LT.AND P2, PT, R2, R123, !P0 ;  /* 0x0000007b0200720c */ /* 0x000fe20004741270 */
[----:B------:R-:W-:Y:S01]  /*9d90*/  VIADD R14, R13, UR5 ;  /* 0x000000050d0e7c36 */ /* 0x000fe20008000000 */
[-C--:B------:R-:W-:Y:S01]  /*9da0*/  LEA.HI.X.SX32 R5, R12, R3.reuse, 0x2, P1 ;  /* 0x000000030c057211 */ /* 0x080fe200008f16ff */
[C---:B------:R-:W-:Y:S01]  /*9db0*/  VIADD R2, R0.reuse, 0x3e ;  /* 0x0000003e00027836 */ /* 0x040fe20000000000 */
[-C--:B------:R-:W-:Y:S01]  /*9dc0*/  LEA.HI.X.SX32 R11, R11, R3.reuse, 0x2, P6 ;  /* 0x000000030b0b7211 */ /* 0x080fe200030f16ff */
[----:B------:R-:W-:Y:S01]  /*9dd0*/  VIADD R0, R0, 0x3f ;  /* 0x0000003f00007836 */ /* 0x000fe20000000000 */
[CC--:B-1----:R-:W-:Y:S01]  /*9de0*/  LEA R6, P1, R13.reuse, R40.reuse, 0x2 ;  /* 0x000000280d067211 */ /* 0x0c2fe200078210ff */
[----:B------:R1:W-:Y:S01]  /*9df0*/  @P5 STG.E desc[UR16][R4.64], R29 ;  /* 0x0000001d04005986 */ /* 0x0003e2000c101910 */
[C---:B------:R-:W-:Y:S01]  /*9e00*/  LEA R12, P6, R14.reuse, R40, 0x2 ;  /* 0x000000280e0c7211 */ /* 0x040fe200078c10ff */
[----:B--2---:R-:W-:Y:S01]  /*9e10*/  VIADD R9, R14, UR5 ;  /* 0x000000050e097c36 */ /* 0x004fe20008000000 */
[----:B------:R-:W-:Y:S01]  /*9e20*/  LEA.HI.X.SX32 R7, R13, R3, 0x2, P1 ;  /* 0x000000030d077211 */ /* 0x000fe200008f16ff */
[----:B------:R1:W-:Y:S01]  /*9e30*/  @P4 STG.E desc[UR16][R10.64], R33 ;  /* 0x000000210a004986 */ /* 0x0003e2000c101910 */
[----:B------:R-:W-:-:S02]  /*9e40*/  ISETP.LT.AND P1, PT, R2, R123, !P0 ;  /* 0x0000007b0200720c */ /* 0x000fc40004721270 */
[----:B------:R-:W-:Y:S01]  /*9e50*/  ISETP.LT.AND P0, PT, R0, R123, !P0 ;  /* 0x0000007b0000720c */ /* 0x000fe20004701270 */
[----:B------:R1:W-:Y:S01]  /*9e60*/  @P3 STG.E desc[UR16][R6.64], R30 ;  /* 0x0000001e06003986 */ /* 0x0003e2000c101910 */
[----:B------:R-:W-:Y:S01]  /*9e70*/  LEA.HI.X.SX32 R13, R14, R3, 0x2, P6 ;  /* 0x000000030e0d7211 */ /* 0x000fe200030f16ff */
[C---:B------:R-:W-:Y:S01]  /*9e80*/  VIADD R14, R9.reuse, UR5 ;  /* 0x00000005090e7c36 */ /* 0x040fe20008000000 */
[----:B------:R-:W-:-:S03]  /*9e90*/  LEA R8, P6, R9, R40, 0x2 ;  /* 0x0000002809087211 */ /* 0x000fc600078c10ff */
[----:B------:R1:W-:Y:S01]  /*9ea0*/  @P2 STG.E desc[UR16][R12.64], R34 ;  /* 0x000000220c002986 */ /* 0x0003e2000c101910 */
[----:B------:R-:W-:Y:S02]  /*9eb0*/  LEA.HI.X.SX32 R9, R9, R3, 0x2, P6 ;  /* 0x0000000309097211 */ /* 0x000fe400030f16ff */
[----:B------:R-:W-:-:S03]  /*9ec0*/  LEA R40, P6, R14, R40, 0x2 ;  /* 0x000000280e287211 */ /* 0x000fc600078c10ff */
[----:B------:R1:W-:Y:S01]  /*9ed0*/  @P1 STG.E desc[UR16][R8.64], R31 ;  /* 0x0000001f08001986 */ /* 0x0003e2000c101910 */
[----:B------:R-:W-:Y:S01]  /*9ee0*/  LEA.HI.X.SX32 R41, R14, R3, 0x2, P6 ;  /* 0x000000030e297211 */ /* 0x000fe200030f16ff */
[----:B------:R-:W-:Y:S08]  /*9ef0*/  @!P0 EXIT ;  /* 0x000000000000894d */ /* 0x000ff00003800000 */
[----:B------:R-:W-:Y:S01]  /*9f00*/  STG.E desc[UR16][R40.64], R35 ;  /* 0x0000002328007986 */ /* 0x000fe2000c101910 */
[----:B------:R-:W-:Y:S05]  /*9f10*/  EXIT ;  /* 0x000000000000794d */ /* 0x000fea0003800000 */
.L_x_2:
[----:B------:R-:W-:-:S00]  /*9f20*/  BRA `(.L_x_2) ;  /* 0xfffffffc00fc7947 */ /* 0x000fc0000383ffff */
[----:B------:R-:W-:-:S00]  /*9f30*/  NOP ;  /* 0x0000000000007918 */ /* 0x000fc00000000000 */
        /* <DEDUP_REMOVED lines=12> */
.L_x_3:


//--------------------- .nv.shared.matmul_kernel  --------------------------
	.section	.nv.shared.matmul_kernel,"aw",@nobits
	.sectionflags	@""
	.align	16
	.zero		1024


//--------------------- .nv.shared.reserved.0     --------------------------
	.section	.nv.shared.reserved.0,"aw",@nobits
	.weak		__nv_reservedSMEM_offset_0_alias
	.size		__nv_reservedSMEM_offset_0_alias, 0, 0
	.other		__nv_reservedSMEM_offset_0_alias,@"STO_CUDA_RESERVED_SHARED STV_DEFAULT"
__nv_reservedSMEM_offset_0_alias:
	.zero		0


//--------------------- .nv.constant0.matmul_kernel --------------------------
	.section	.nv.constant0.matmul_kernel,"a",@progbits
	.sectionflags	@""
	.align	4
.nv.constant0.matmul_kernel:
	.zero		608


//--------------------- SYMBOLS --------------------------

	.type		.nv.reservedSmem.offset0,@object
	.size		.nv.reservedSmem.offset0,0x4
